//
// Generated by NVIDIA NVVM Compiler
//
// Compiler Build ID: CL-36424714
// Cuda compilation tools, release 13.0, V13.0.88
// Based on NVVM 20.0.0
//

.version 9.0
.target sm_100
.address_size 64

	// .globl	_Z16gpu_ref_tv_warpsPjS_S_PiS0_PxS0_S0_S0_S0_S0_S0_S0_S0_S0_S0_S0_S0_PdS0_S2_S0_S0_S0_S0_S2_S0_S0_S0_

.visible .entry _Z16gpu_ref_tv_warpsPjS_S_PiS0_PxS0_S0_S0_S0_S0_S0_S0_S0_S0_S0_S0_S0_PdS0_S2_S0_S0_S0_S0_S2_S0_S0_S0_(
	.param .u64 .ptr .align 1 _Z16gpu_ref_tv_warpsPjS_S_PiS0_PxS0_S0_S0_S0_S0_S0_S0_S0_S0_S0_S0_S0_PdS0_S2_S0_S0_S0_S0_S2_S0_S0_S0__param_0,
	.param .u64 .ptr .align 1 _Z16gpu_ref_tv_warpsPjS_S_PiS0_PxS0_S0_S0_S0_S0_S0_S0_S0_S0_S0_S0_S0_PdS0_S2_S0_S0_S0_S0_S2_S0_S0_S0__param_1,
	.param .u64 .ptr .align 1 _Z16gpu_ref_tv_warpsPjS_S_PiS0_PxS0_S0_S0_S0_S0_S0_S0_S0_S0_S0_S0_S0_PdS0_S2_S0_S0_S0_S0_S2_S0_S0_S0__param_2,
	.param .u64 .ptr .align 1 _Z16gpu_ref_tv_warpsPjS_S_PiS0_PxS0_S0_S0_S0_S0_S0_S0_S0_S0_S0_S0_S0_PdS0_S2_S0_S0_S0_S0_S2_S0_S0_S0__param_3,
	.param .u64 .ptr .align 1 _Z16gpu_ref_tv_warpsPjS_S_PiS0_PxS0_S0_S0_S0_S0_S0_S0_S0_S0_S0_S0_S0_PdS0_S2_S0_S0_S0_S0_S2_S0_S0_S0__param_4,
	.param .u64 .ptr .align 1 _Z16gpu_ref_tv_warpsPjS_S_PiS0_PxS0_S0_S0_S0_S0_S0_S0_S0_S0_S0_S0_S0_PdS0_S2_S0_S0_S0_S0_S2_S0_S0_S0__param_5,
	.param .u64 .ptr .align 1 _Z16gpu_ref_tv_warpsPjS_S_PiS0_PxS0_S0_S0_S0_S0_S0_S0_S0_S0_S0_S0_S0_PdS0_S2_S0_S0_S0_S0_S2_S0_S0_S0__param_6,
	.param .u64 .ptr .align 1 _Z16gpu_ref_tv_warpsPjS_S_PiS0_PxS0_S0_S0_S0_S0_S0_S0_S0_S0_S0_S0_S0_PdS0_S2_S0_S0_S0_S0_S2_S0_S0_S0__param_7,
	.param .u64 .ptr .align 1 _Z16gpu_ref_tv_warpsPjS_S_PiS0_PxS0_S0_S0_S0_S0_S0_S0_S0_S0_S0_S0_S0_PdS0_S2_S0_S0_S0_S0_S2_S0_S0_S0__param_8,
	.param .u64 .ptr .align 1 _Z16gpu_ref_tv_warpsPjS_S_PiS0_PxS0_S0_S0_S0_S0_S0_S0_S0_S0_S0_S0_S0_PdS0_S2_S0_S0_S0_S0_S2_S0_S0_S0__param_9,
	.param .u64 .ptr .align 1 _Z16gpu_ref_tv_warpsPjS_S_PiS0_PxS0_S0_S0_S0_S0_S0_S0_S0_S0_S0_S0_S0_PdS0_S2_S0_S0_S0_S0_S2_S0_S0_S0__param_10,
	.param .u64 .ptr .align 1 _Z16gpu_ref_tv_warpsPjS_S_PiS0_PxS0_S0_S0_S0_S0_S0_S0_S0_S0_S0_S0_S0_PdS0_S2_S0_S0_S0_S0_S2_S0_S0_S0__param_11,
	.param .u64 .ptr .align 1 _Z16gpu_ref_tv_warpsPjS_S_PiS0_PxS0_S0_S0_S0_S0_S0_S0_S0_S0_S0_S0_S0_PdS0_S2_S0_S0_S0_S0_S2_S0_S0_S0__param_12,
	.param .u64 .ptr .align 1 _Z16gpu_ref_tv_warpsPjS_S_PiS0_PxS0_S0_S0_S0_S0_S0_S0_S0_S0_S0_S0_S0_PdS0_S2_S0_S0_S0_S0_S2_S0_S0_S0__param_13,
	.param .u64 .ptr .align 1 _Z16gpu_ref_tv_warpsPjS_S_PiS0_PxS0_S0_S0_S0_S0_S0_S0_S0_S0_S0_S0_S0_PdS0_S2_S0_S0_S0_S0_S2_S0_S0_S0__param_14,
	.param .u64 .ptr .align 1 _Z16gpu_ref_tv_warpsPjS_S_PiS0_PxS0_S0_S0_S0_S0_S0_S0_S0_S0_S0_S0_S0_PdS0_S2_S0_S0_S0_S0_S2_S0_S0_S0__param_15,
	.param .u64 .ptr .align 1 _Z16gpu_ref_tv_warpsPjS_S_PiS0_PxS0_S0_S0_S0_S0_S0_S0_S0_S0_S0_S0_S0_PdS0_S2_S0_S0_S0_S0_S2_S0_S0_S0__param_16,
	.param .u64 .ptr .align 1 _Z16gpu_ref_tv_warpsPjS_S_PiS0_PxS0_S0_S0_S0_S0_S0_S0_S0_S0_S0_S0_S0_PdS0_S2_S0_S0_S0_S0_S2_S0_S0_S0__param_17,
	.param .u64 .ptr .align 1 _Z16gpu_ref_tv_warpsPjS_S_PiS0_PxS0_S0_S0_S0_S0_S0_S0_S0_S0_S0_S0_S0_PdS0_S2_S0_S0_S0_S0_S2_S0_S0_S0__param_18,
	.param .u64 .ptr .align 1 _Z16gpu_ref_tv_warpsPjS_S_PiS0_PxS0_S0_S0_S0_S0_S0_S0_S0_S0_S0_S0_S0_PdS0_S2_S0_S0_S0_S0_S2_S0_S0_S0__param_19,
	.param .u64 .ptr .align 1 _Z16gpu_ref_tv_warpsPjS_S_PiS0_PxS0_S0_S0_S0_S0_S0_S0_S0_S0_S0_S0_S0_PdS0_S2_S0_S0_S0_S0_S2_S0_S0_S0__param_20,
	.param .u64 .ptr .align 1 _Z16gpu_ref_tv_warpsPjS_S_PiS0_PxS0_S0_S0_S0_S0_S0_S0_S0_S0_S0_S0_S0_PdS0_S2_S0_S0_S0_S0_S2_S0_S0_S0__param_21,
	.param .u64 .ptr .align 1 _Z16gpu_ref_tv_warpsPjS_S_PiS0_PxS0_S0_S0_S0_S0_S0_S0_S0_S0_S0_S0_S0_PdS0_S2_S0_S0_S0_S0_S2_S0_S0_S0__param_22,
	.param .u64 .ptr .align 1 _Z16gpu_ref_tv_warpsPjS_S_PiS0_PxS0_S0_S0_S0_S0_S0_S0_S0_S0_S0_S0_S0_PdS0_S2_S0_S0_S0_S0_S2_S0_S0_S0__param_23,
	.param .u64 .ptr .align 1 _Z16gpu_ref_tv_warpsPjS_S_PiS0_PxS0_S0_S0_S0_S0_S0_S0_S0_S0_S0_S0_S0_PdS0_S2_S0_S0_S0_S0_S2_S0_S0_S0__param_24,
	.param .u64 .ptr .align 1 _Z16gpu_ref_tv_warpsPjS_S_PiS0_PxS0_S0_S0_S0_S0_S0_S0_S0_S0_S0_S0_S0_PdS0_S2_S0_S0_S0_S0_S2_S0_S0_S0__param_25,
	.param .u64 .ptr .align 1 _Z16gpu_ref_tv_warpsPjS_S_PiS0_PxS0_S0_S0_S0_S0_S0_S0_S0_S0_S0_S0_S0_PdS0_S2_S0_S0_S0_S0_S2_S0_S0_S0__param_26,
	.param .u64 .ptr .align 1 _Z16gpu_ref_tv_warpsPjS_S_PiS0_PxS0_S0_S0_S0_S0_S0_S0_S0_S0_S0_S0_S0_PdS0_S2_S0_S0_S0_S0_S2_S0_S0_S0__param_27,
	.param .u64 .ptr .align 1 _Z16gpu_ref_tv_warpsPjS_S_PiS0_PxS0_S0_S0_S0_S0_S0_S0_S0_S0_S0_S0_S0_PdS0_S2_S0_S0_S0_S0_S2_S0_S0_S0__param_28
)
{
	.reg .pred 	%p<139>;
	.reg .b16 	%rs<32>;
	.reg .b32 	%r<395>;
	.reg .b64 	%rd<194>;
	.reg .b64 	%fd<30>;

	ld.param.u64 	%rd33, [_Z16gpu_ref_tv_warpsPjS_S_PiS0_PxS0_S0_S0_S0_S0_S0_S0_S0_S0_S0_S0_S0_PdS0_S2_S0_S0_S0_S0_S2_S0_S0_S0__param_3];
	ld.param.u64 	%rd34, [_Z16gpu_ref_tv_warpsPjS_S_PiS0_PxS0_S0_S0_S0_S0_S0_S0_S0_S0_S0_S0_S0_PdS0_S2_S0_S0_S0_S0_S2_S0_S0_S0__param_6];
	ld.param.u64 	%rd35, [_Z16gpu_ref_tv_warpsPjS_S_PiS0_PxS0_S0_S0_S0_S0_S0_S0_S0_S0_S0_S0_S0_PdS0_S2_S0_S0_S0_S0_S2_S0_S0_S0__param_12];
	ld.param.u64 	%rd36, [_Z16gpu_ref_tv_warpsPjS_S_PiS0_PxS0_S0_S0_S0_S0_S0_S0_S0_S0_S0_S0_S0_PdS0_S2_S0_S0_S0_S0_S2_S0_S0_S0__param_14];
	ld.param.u64 	%rd37, [_Z16gpu_ref_tv_warpsPjS_S_PiS0_PxS0_S0_S0_S0_S0_S0_S0_S0_S0_S0_S0_S0_PdS0_S2_S0_S0_S0_S0_S2_S0_S0_S0__param_16];
	ld.param.u64 	%rd38, [_Z16gpu_ref_tv_warpsPjS_S_PiS0_PxS0_S0_S0_S0_S0_S0_S0_S0_S0_S0_S0_S0_PdS0_S2_S0_S0_S0_S0_S2_S0_S0_S0__param_17];
	ld.param.u64 	%rd39, [_Z16gpu_ref_tv_warpsPjS_S_PiS0_PxS0_S0_S0_S0_S0_S0_S0_S0_S0_S0_S0_S0_PdS0_S2_S0_S0_S0_S0_S2_S0_S0_S0__param_19];
	ld.param.u64 	%rd40, [_Z16gpu_ref_tv_warpsPjS_S_PiS0_PxS0_S0_S0_S0_S0_S0_S0_S0_S0_S0_S0_S0_PdS0_S2_S0_S0_S0_S0_S2_S0_S0_S0__param_20];
	ld.param.u64 	%rd41, [_Z16gpu_ref_tv_warpsPjS_S_PiS0_PxS0_S0_S0_S0_S0_S0_S0_S0_S0_S0_S0_S0_PdS0_S2_S0_S0_S0_S0_S2_S0_S0_S0__param_21];
	ld.param.u64 	%rd42, [_Z16gpu_ref_tv_warpsPjS_S_PiS0_PxS0_S0_S0_S0_S0_S0_S0_S0_S0_S0_S0_S0_PdS0_S2_S0_S0_S0_S0_S2_S0_S0_S0__param_22];
	ld.param.u64 	%rd43, [_Z16gpu_ref_tv_warpsPjS_S_PiS0_PxS0_S0_S0_S0_S0_S0_S0_S0_S0_S0_S0_S0_PdS0_S2_S0_S0_S0_S0_S2_S0_S0_S0__param_25];
	cvta.to.global.u64 	%rd1, %rd41;
	cvta.to.global.u64 	%rd2, %rd42;
	cvta.to.global.u64 	%rd3, %rd38;
	cvta.to.global.u64 	%rd4, %rd37;
	cvta.to.global.u64 	%rd5, %rd36;
	cvta.to.global.u64 	%rd6, %rd35;
	cvta.to.global.u64 	%rd7, %rd43;
	cvta.to.global.u64 	%rd44, %rd40;
	cvta.to.global.u64 	%rd45, %rd33;
	cvta.to.global.u64 	%rd46, %rd39;
	cvta.to.global.u64 	%rd47, %rd34;
	mov.u32 	%r138, %ntid.x;
	mov.u32 	%r139, %ctaid.x;
	mov.u32 	%r140, %tid.x;
	mad.lo.s32 	%r141, %r138, %r139, %r140;
	ld.global.u32 	%r1, [%rd47];
	shr.s32 	%r142, %r141, 31;
	shr.u32 	%r143, %r142, 27;
	add.s32 	%r144, %r141, %r143;
	shr.s32 	%r348, %r144, 5;
	ld.global.u32 	%r3, [%rd46];
	ld.global.u32 	%r4, [%rd45];
	ld.global.f64 	%fd1, [%rd44];
	bar.sync 	0;
	setp.ge.s32 	%p1, %r348, %r4;
	@%p1 bra 	$L__BB0_122;
	ld.param.u64 	%rd193, [_Z16gpu_ref_tv_warpsPjS_S_PiS0_PxS0_S0_S0_S0_S0_S0_S0_S0_S0_S0_S0_S0_PdS0_S2_S0_S0_S0_S0_S2_S0_S0_S0__param_27];
	cvta.to.global.u64 	%rd48, %rd193;
	mul.wide.s32 	%rd49, %r348, 4;
	add.s64 	%rd8, %rd48, %rd49;
	mul.lo.s32 	%r5, %r1, %r348;
	mul.lo.s32 	%r6, %r3, %r1;
$L__BB0_2:
	mov.u32 	%r145, %tid.x;
	and.b32  	%r8, %r145, 31;
	setp.ne.s32 	%p2, %r8, 0;
	@%p2 bra 	$L__BB0_4;
	mov.b32 	%r146, 0;
	st.global.u32 	[%rd8], %r146;
$L__BB0_4:
	ld.param.u64 	%rd187, [_Z16gpu_ref_tv_warpsPjS_S_PiS0_PxS0_S0_S0_S0_S0_S0_S0_S0_S0_S0_S0_S0_PdS0_S2_S0_S0_S0_S0_S2_S0_S0_S0__param_13];
	ld.param.u64 	%rd181, [_Z16gpu_ref_tv_warpsPjS_S_PiS0_PxS0_S0_S0_S0_S0_S0_S0_S0_S0_S0_S0_S0_PdS0_S2_S0_S0_S0_S0_S2_S0_S0_S0__param_0];
	bar.warp.sync 	-1;
	cvta.to.global.u64 	%rd50, %rd181;
	mul.wide.s32 	%rd51, %r348, 4;
	add.s64 	%rd52, %rd50, %rd51;
	ld.global.u32 	%r147, [%rd52];
	add.s32 	%r349, %r147, %r8;
	ld.global.u32 	%r10, [%rd52+4];
	cvta.to.global.u64 	%rd53, %rd187;
	add.s64 	%rd54, %rd53, %rd51;
	ld.global.u32 	%r11, [%rd54];
	setp.ge.s32 	%p3, %r349, %r10;
	@%p3 bra 	$L__BB0_41;
$L__BB0_5:
	ld.param.u64 	%rd189, [_Z16gpu_ref_tv_warpsPjS_S_PiS0_PxS0_S0_S0_S0_S0_S0_S0_S0_S0_S0_S0_S0_PdS0_S2_S0_S0_S0_S0_S2_S0_S0_S0__param_15];
	ld.param.u64 	%rd184, [_Z16gpu_ref_tv_warpsPjS_S_PiS0_PxS0_S0_S0_S0_S0_S0_S0_S0_S0_S0_S0_S0_PdS0_S2_S0_S0_S0_S0_S2_S0_S0_S0__param_1];
	cvta.to.global.u64 	%rd55, %rd184;
	mul.wide.s32 	%rd56, %r349, 4;
	add.s64 	%rd57, %rd55, %rd56;
	ld.global.u32 	%r148, [%rd57];
	mul.wide.s32 	%rd58, %r148, 4;
	add.s64 	%rd59, %rd5, %rd58;
	ld.global.u32 	%r13, [%rd59];
	cvta.to.global.u64 	%rd60, %rd189;
	add.s64 	%rd61, %rd60, %rd58;
	ld.global.u32 	%r14, [%rd61];
	setp.lt.s32 	%p4, %r14, 1;
	@%p4 bra 	$L__BB0_40;
	and.b32  	%r15, %r14, 3;
	setp.lt.u32 	%p5, %r14, 4;
	mov.b32 	%r352, 0;
	@%p5 bra 	$L__BB0_25;
	and.b32  	%r352, %r14, 2147483644;
	neg.s32 	%r351, %r352;
	mov.u32 	%r350, %r13;
$L__BB0_8:
	mul.wide.s32 	%rd62, %r350, 4;
	add.s64 	%rd63, %rd4, %rd62;
	add.s64 	%rd9, %rd63, 8;
	ld.global.u32 	%r20, [%rd63];
	add.s32 	%r21, %r20, %r5;
	setp.ge.s32 	%p6, %r21, %r6;
	setp.lt.s32 	%p7, %r21, 0;
	or.pred  	%p8, %p6, %p7;
	@%p8 bra 	$L__BB0_12;
	mul.wide.u32 	%rd64, %r21, 4;
	add.s64 	%rd10, %rd1, %rd64;
	ld.global.u32 	%r150, [%rd10];
	setp.eq.s32 	%p9, %r150, %r348;
	@%p9 bra 	$L__BB0_11;
	mul.wide.u32 	%rd65, %r21, 8;
	add.s64 	%rd66, %rd7, %rd65;
	mov.b64 	%rd67, 4607182418800017408;
	st.global.u64 	[%rd66], %rd67;
	st.global.u32 	[%rd10], %r348;
	atom.global.add.u32 	%r151, [%rd8], 1;
	add.s32 	%r152, %r151, %r5;
	mul.wide.s32 	%rd68, %r152, 4;
	add.s64 	%rd69, %rd2, %rd68;
	st.global.u32 	[%rd69], %r20;
	bra.uni 	$L__BB0_12;
$L__BB0_11:
	mul.wide.u32 	%rd70, %r21, 8;
	add.s64 	%rd71, %rd7, %rd70;
	ld.global.f64 	%fd6, [%rd71];
	add.f64 	%fd7, %fd6, 0d3FF0000000000000;
	st.global.f64 	[%rd71], %fd7;
$L__BB0_12:
	ld.global.u32 	%r22, [%rd9+-4];
	add.s32 	%r23, %r22, %r5;
	setp.ge.s32 	%p10, %r23, %r6;
	setp.lt.s32 	%p11, %r23, 0;
	or.pred  	%p12, %p10, %p11;
	@%p12 bra 	$L__BB0_16;
	mul.wide.u32 	%rd72, %r23, 4;
	add.s64 	%rd11, %rd1, %rd72;
	ld.global.u32 	%r153, [%rd11];
	setp.eq.s32 	%p13, %r153, %r348;
	@%p13 bra 	$L__BB0_15;
	mul.wide.u32 	%rd73, %r23, 8;
	add.s64 	%rd74, %rd7, %rd73;
	mov.b64 	%rd75, 4607182418800017408;
	st.global.u64 	[%rd74], %rd75;
	st.global.u32 	[%rd11], %r348;
	atom.global.add.u32 	%r154, [%rd8], 1;
	add.s32 	%r155, %r154, %r5;
	mul.wide.s32 	%rd76, %r155, 4;
	add.s64 	%rd77, %rd2, %rd76;
	st.global.u32 	[%rd77], %r22;
	bra.uni 	$L__BB0_16;
$L__BB0_15:
	mul.wide.u32 	%rd78, %r23, 8;
	add.s64 	%rd79, %rd7, %rd78;
	ld.global.f64 	%fd8, [%rd79];
	add.f64 	%fd9, %fd8, 0d3FF0000000000000;
	st.global.f64 	[%rd79], %fd9;
$L__BB0_16:
	ld.global.u32 	%r24, [%rd9];
	add.s32 	%r25, %r24, %r5;
	setp.ge.s32 	%p14, %r25, %r6;
	setp.lt.s32 	%p15, %r25, 0;
	or.pred  	%p16, %p14, %p15;
	@%p16 bra 	$L__BB0_20;
	mul.wide.u32 	%rd80, %r25, 4;
	add.s64 	%rd12, %rd1, %rd80;
	ld.global.u32 	%r156, [%rd12];
	setp.eq.s32 	%p17, %r156, %r348;
	@%p17 bra 	$L__BB0_19;
	mul.wide.u32 	%rd81, %r25, 8;
	add.s64 	%rd82, %rd7, %rd81;
	mov.b64 	%rd83, 4607182418800017408;
	st.global.u64 	[%rd82], %rd83;
	st.global.u32 	[%rd12], %r348;
	atom.global.add.u32 	%r157, [%rd8], 1;
	add.s32 	%r158, %r157, %r5;
	mul.wide.s32 	%rd84, %r158, 4;
	add.s64 	%rd85, %rd2, %rd84;
	st.global.u32 	[%rd85], %r24;
	bra.uni 	$L__BB0_20;
$L__BB0_19:
	mul.wide.u32 	%rd86, %r25, 8;
	add.s64 	%rd87, %rd7, %rd86;
	ld.global.f64 	%fd10, [%rd87];
	add.f64 	%fd11, %fd10, 0d3FF0000000000000;
	st.global.f64 	[%rd87], %fd11;
$L__BB0_20:
	ld.global.u32 	%r26, [%rd9+4];
	add.s32 	%r27, %r26, %r5;
	setp.ge.s32 	%p18, %r27, %r6;
	setp.lt.s32 	%p19, %r27, 0;
	or.pred  	%p20, %p18, %p19;
	@%p20 bra 	$L__BB0_24;
	mul.wide.u32 	%rd88, %r27, 4;
	add.s64 	%rd13, %rd1, %rd88;
	ld.global.u32 	%r159, [%rd13];
	setp.eq.s32 	%p21, %r159, %r348;
	@%p21 bra 	$L__BB0_23;
	mul.wide.u32 	%rd89, %r27, 8;
	add.s64 	%rd90, %rd7, %rd89;
	mov.b64 	%rd91, 4607182418800017408;
	st.global.u64 	[%rd90], %rd91;
	st.global.u32 	[%rd13], %r348;
	atom.global.add.u32 	%r160, [%rd8], 1;
	add.s32 	%r161, %r160, %r5;
	mul.wide.s32 	%rd92, %r161, 4;
	add.s64 	%rd93, %rd2, %rd92;
	st.global.u32 	[%rd93], %r26;
	bra.uni 	$L__BB0_24;
$L__BB0_23:
	mul.wide.u32 	%rd94, %r27, 8;
	add.s64 	%rd95, %rd7, %rd94;
	ld.global.f64 	%fd12, [%rd95];
	add.f64 	%fd13, %fd12, 0d3FF0000000000000;
	st.global.f64 	[%rd95], %fd13;
$L__BB0_24:
	add.s32 	%r351, %r351, 4;
	add.s32 	%r350, %r350, 4;
	setp.ne.s32 	%p22, %r351, 0;
	@%p22 bra 	$L__BB0_8;
$L__BB0_25:
	setp.eq.s32 	%p23, %r15, 0;
	@%p23 bra 	$L__BB0_40;
	add.s32 	%r162, %r352, %r13;
	mul.wide.s32 	%rd96, %r162, 4;
	add.s64 	%rd14, %rd4, %rd96;
	ld.global.u32 	%r31, [%rd14];
	add.s32 	%r32, %r31, %r5;
	setp.ge.s32 	%p24, %r32, %r6;
	setp.lt.s32 	%p25, %r32, 0;
	or.pred  	%p26, %p24, %p25;
	@%p26 bra 	$L__BB0_30;
	mul.wide.u32 	%rd97, %r32, 4;
	add.s64 	%rd15, %rd1, %rd97;
	ld.global.u32 	%r163, [%rd15];
	setp.eq.s32 	%p27, %r163, %r348;
	@%p27 bra 	$L__BB0_29;
	mul.wide.u32 	%rd98, %r32, 8;
	add.s64 	%rd99, %rd7, %rd98;
	mov.b64 	%rd100, 4607182418800017408;
	st.global.u64 	[%rd99], %rd100;
	st.global.u32 	[%rd15], %r348;
	atom.global.add.u32 	%r164, [%rd8], 1;
	add.s32 	%r165, %r164, %r5;
	mul.wide.s32 	%rd101, %r165, 4;
	add.s64 	%rd102, %rd2, %rd101;
	st.global.u32 	[%rd102], %r31;
	bra.uni 	$L__BB0_30;
$L__BB0_29:
	mul.wide.u32 	%rd103, %r32, 8;
	add.s64 	%rd104, %rd7, %rd103;
	ld.global.f64 	%fd14, [%rd104];
	add.f64 	%fd15, %fd14, 0d3FF0000000000000;
	st.global.f64 	[%rd104], %fd15;
$L__BB0_30:
	setp.eq.s32 	%p28, %r15, 1;
	@%p28 bra 	$L__BB0_40;
	ld.global.u32 	%r33, [%rd14+4];
	add.s32 	%r34, %r33, %r5;
	setp.ge.s32 	%p29, %r34, %r6;
	setp.lt.s32 	%p30, %r34, 0;
	or.pred  	%p31, %p29, %p30;
	@%p31 bra 	$L__BB0_35;
	mul.wide.u32 	%rd105, %r34, 4;
	add.s64 	%rd16, %rd1, %rd105;
	ld.global.u32 	%r166, [%rd16];
	setp.eq.s32 	%p32, %r166, %r348;
	@%p32 bra 	$L__BB0_34;
	mul.wide.u32 	%rd106, %r34, 8;
	add.s64 	%rd107, %rd7, %rd106;
	mov.b64 	%rd108, 4607182418800017408;
	st.global.u64 	[%rd107], %rd108;
	st.global.u32 	[%rd16], %r348;
	atom.global.add.u32 	%r167, [%rd8], 1;
	add.s32 	%r168, %r167, %r5;
	mul.wide.s32 	%rd109, %r168, 4;
	add.s64 	%rd110, %rd2, %rd109;
	st.global.u32 	[%rd110], %r33;
	bra.uni 	$L__BB0_35;
$L__BB0_34:
	mul.wide.u32 	%rd111, %r34, 8;
	add.s64 	%rd112, %rd7, %rd111;
	ld.global.f64 	%fd16, [%rd112];
	add.f64 	%fd17, %fd16, 0d3FF0000000000000;
	st.global.f64 	[%rd112], %fd17;
$L__BB0_35:
	setp.eq.s32 	%p33, %r15, 2;
	@%p33 bra 	$L__BB0_40;
	ld.global.u32 	%r35, [%rd14+8];
	add.s32 	%r36, %r35, %r5;
	setp.ge.s32 	%p34, %r36, %r6;
	setp.lt.s32 	%p35, %r36, 0;
	or.pred  	%p36, %p34, %p35;
	@%p36 bra 	$L__BB0_40;
	mul.wide.u32 	%rd113, %r36, 4;
	add.s64 	%rd17, %rd1, %rd113;
	ld.global.u32 	%r169, [%rd17];
	setp.eq.s32 	%p37, %r169, %r348;
	@%p37 bra 	$L__BB0_39;
	mul.wide.u32 	%rd114, %r36, 8;
	add.s64 	%rd115, %rd7, %rd114;
	mov.b64 	%rd116, 4607182418800017408;
	st.global.u64 	[%rd115], %rd116;
	st.global.u32 	[%rd17], %r348;
	atom.global.add.u32 	%r170, [%rd8], 1;
	add.s32 	%r171, %r170, %r5;
	mul.wide.s32 	%rd117, %r171, 4;
	add.s64 	%rd118, %rd2, %rd117;
	st.global.u32 	[%rd118], %r35;
	bra.uni 	$L__BB0_40;
$L__BB0_39:
	mul.wide.u32 	%rd119, %r36, 8;
	add.s64 	%rd120, %rd7, %rd119;
	ld.global.f64 	%fd18, [%rd120];
	add.f64 	%fd19, %fd18, 0d3FF0000000000000;
	st.global.f64 	[%rd120], %fd19;
$L__BB0_40:
	add.s32 	%r349, %r349, 32;
	setp.lt.s32 	%p38, %r349, %r10;
	@%p38 bra 	$L__BB0_5;
$L__BB0_41:
	mov.u32 	%r173, %tid.x;
	and.b32  	%r38, %r173, 31;
	setp.ne.s32 	%p39, %r38, 0;
	mov.b32 	%r370, 0;
	@%p39 bra 	$L__BB0_64;
	add.s32 	%r175, %r11, %r5;
	mul.wide.s32 	%rd121, %r175, 8;
	add.s64 	%rd122, %rd7, %rd121;
	ld.global.f64 	%fd20, [%rd122];
	add.f64 	%fd21, %fd20, 0dBFF0000000000000;
	st.global.f64 	[%rd122], %fd21;
	ld.global.u32 	%r39, [%rd8];
	setp.lt.s32 	%p40, %r39, 1;
	@%p40 bra 	$L__BB0_64;
	mov.f64 	%fd29, 0d0000000000000000;
	mov.b32 	%r370, -1;
	mov.b32 	%r353, 0;
$L__BB0_44:
	mov.f64 	%fd2, %fd29;
	mov.u32 	%r41, %r370;
	add.s32 	%r178, %r353, %r5;
	mul.wide.s32 	%rd123, %r178, 4;
	add.s64 	%rd124, %rd2, %rd123;
	ld.global.u32 	%r179, [%rd124];
	setp.lt.s32 	%p41, %r179, 0;
	setp.ge.s32 	%p42, %r179, %r1;
	or.pred  	%p43, %p41, %p42;
	@%p43 bra 	$L__BB0_49;
	mul.wide.u32 	%rd125, %r179, 4;
	add.s64 	%rd126, %rd6, %rd125;
	ld.global.u32 	%r43, [%rd126];
	cvt.rn.f64.s32 	%fd23, %r43;
	div.rn.f64 	%fd24, %fd23, %fd1;
	mov.f64 	%fd25, 0d3FF0000000000000;
	sub.f64 	%fd26, %fd25, %fd24;
	add.s32 	%r180, %r179, %r5;
	mul.wide.s32 	%rd127, %r180, 8;
	add.s64 	%rd128, %rd7, %rd127;
	ld.global.f64 	%fd27, [%rd128];
	mul.f64 	%fd3, %fd27, %fd26;
	setp.leu.f64 	%p44, %fd3, 0d0000000000000000;
	@%p44 bra 	$L__BB0_49;
	setp.eq.s32 	%p88, %r41, -1;
	setp.gt.f64 	%p89, %fd3, %fd2;
	or.pred  	%p90, %p88, %p89;
	mov.f64 	%fd29, %fd3;
	mov.u32 	%r370, %r179;
	@%p90 bra 	$L__BB0_63;
	setp.neu.f64 	%p91, %fd3, %fd2;
	mov.f64 	%fd29, %fd2;
	mov.u32 	%r370, %r41;
	@%p91 bra 	$L__BB0_63;
	mul.wide.s32 	%rd136, %r41, 4;
	add.s64 	%rd137, %rd6, %rd136;
	ld.global.u32 	%r307, [%rd137];
	setp.lt.s32 	%p92, %r43, %r307;
	selp.f64 	%fd29, %fd3, %fd2, %p92;
	selp.b32 	%r370, %r179, %r41, %p92;
	bra.uni 	$L__BB0_63;
$L__BB0_49:
	setp.lt.s32 	%p45, %r1, 1;
	setp.ne.s32 	%p46, %r41, -1;
	or.pred  	%p47, %p46, %p45;
	mov.f64 	%fd29, %fd2;
	mov.u32 	%r370, %r41;
	@%p47 bra 	$L__BB0_63;
	setp.lt.u32 	%p48, %r1, 16;
	mov.b32 	%r361, 2147483647;
	mov.b32 	%r370, -1;
	mov.b32 	%r363, 0;
	@%p48 bra 	$L__BB0_53;
	mov.b32 	%r361, 2147483647;
	mov.b32 	%r370, -1;
	mov.b32 	%r355, 0;
$L__BB0_52:
	.pragma "nounroll";
	mul.wide.u32 	%rd129, %r355, 4;
	add.s64 	%rd130, %rd6, %rd129;
	ld.global.u32 	%r188, [%rd130];
	setp.lt.s32 	%p49, %r188, %r361;
	min.s32 	%r189, %r188, %r361;
	selp.b32 	%r190, %r355, %r370, %p49;
	add.s32 	%r191, %r355, 1;
	ld.global.u32 	%r192, [%rd130+4];
	setp.lt.s32 	%p50, %r192, %r189;
	min.s32 	%r193, %r192, %r189;
	selp.b32 	%r194, %r191, %r190, %p50;
	add.s32 	%r195, %r355, 2;
	ld.global.u32 	%r196, [%rd130+8];
	setp.lt.s32 	%p51, %r196, %r193;
	min.s32 	%r197, %r196, %r193;
	selp.b32 	%r198, %r195, %r194, %p51;
	add.s32 	%r199, %r355, 3;
	ld.global.u32 	%r200, [%rd130+12];
	setp.lt.s32 	%p52, %r200, %r197;
	min.s32 	%r201, %r200, %r197;
	selp.b32 	%r202, %r199, %r198, %p52;
	add.s32 	%r203, %r355, 4;
	ld.global.u32 	%r204, [%rd130+16];
	setp.lt.s32 	%p53, %r204, %r201;
	min.s32 	%r205, %r204, %r201;
	selp.b32 	%r206, %r203, %r202, %p53;
	add.s32 	%r207, %r355, 5;
	ld.global.u32 	%r208, [%rd130+20];
	setp.lt.s32 	%p54, %r208, %r205;
	min.s32 	%r209, %r208, %r205;
	selp.b32 	%r210, %r207, %r206, %p54;
	add.s32 	%r211, %r355, 6;
	ld.global.u32 	%r212, [%rd130+24];
	setp.lt.s32 	%p55, %r212, %r209;
	min.s32 	%r213, %r212, %r209;
	selp.b32 	%r214, %r211, %r210, %p55;
	add.s32 	%r215, %r355, 7;
	ld.global.u32 	%r216, [%rd130+28];
	setp.lt.s32 	%p56, %r216, %r213;
	min.s32 	%r217, %r216, %r213;
	selp.b32 	%r218, %r215, %r214, %p56;
	add.s32 	%r219, %r355, 8;
	ld.global.u32 	%r220, [%rd130+32];
	setp.lt.s32 	%p57, %r220, %r217;
	min.s32 	%r221, %r220, %r217;
	selp.b32 	%r222, %r219, %r218, %p57;
	add.s32 	%r223, %r355, 9;
	ld.global.u32 	%r224, [%rd130+36];
	setp.lt.s32 	%p58, %r224, %r221;
	min.s32 	%r225, %r224, %r221;
	selp.b32 	%r226, %r223, %r222, %p58;
	add.s32 	%r227, %r355, 10;
	ld.global.u32 	%r228, [%rd130+40];
	setp.lt.s32 	%p59, %r228, %r225;
	min.s32 	%r229, %r228, %r225;
	selp.b32 	%r230, %r227, %r226, %p59;
	add.s32 	%r231, %r355, 11;
	ld.global.u32 	%r232, [%rd130+44];
	setp.lt.s32 	%p60, %r232, %r229;
	min.s32 	%r233, %r232, %r229;
	selp.b32 	%r234, %r231, %r230, %p60;
	add.s32 	%r235, %r355, 12;
	ld.global.u32 	%r236, [%rd130+48];
	setp.lt.s32 	%p61, %r236, %r233;
	min.s32 	%r237, %r236, %r233;
	selp.b32 	%r238, %r235, %r234, %p61;
	add.s32 	%r239, %r355, 13;
	ld.global.u32 	%r240, [%rd130+52];
	setp.lt.s32 	%p62, %r240, %r237;
	min.s32 	%r241, %r240, %r237;
	selp.b32 	%r242, %r239, %r238, %p62;
	add.s32 	%r243, %r355, 14;
	ld.global.u32 	%r244, [%rd130+56];
	setp.lt.s32 	%p63, %r244, %r241;
	min.s32 	%r245, %r244, %r241;
	selp.b32 	%r246, %r243, %r242, %p63;
	add.s32 	%r247, %r355, 15;
	ld.global.u32 	%r248, [%rd130+60];
	setp.lt.s32 	%p64, %r248, %r245;
	min.s32 	%r361, %r248, %r245;
	selp.b32 	%r370, %r247, %r246, %p64;
	add.s32 	%r355, %r355, 16;
	and.b32  	%r363, %r1, 2147483632;
	setp.ne.s32 	%p65, %r355, %r363;
	@%p65 bra 	$L__BB0_52;
$L__BB0_53:
	and.b32  	%r249, %r1, 15;
	setp.eq.s32 	%p66, %r249, 0;
	mov.f64 	%fd29, %fd2;
	@%p66 bra 	$L__BB0_63;
	add.s32 	%r252, %r249, -1;
	setp.lt.u32 	%p67, %r252, 7;
	@%p67 bra 	$L__BB0_56;
	mul.wide.u32 	%rd131, %r363, 4;
	add.s64 	%rd132, %rd6, %rd131;
	ld.global.u32 	%r253, [%rd132];
	setp.lt.s32 	%p68, %r253, %r361;
	min.s32 	%r254, %r253, %r361;
	selp.b32 	%r255, %r363, %r370, %p68;
	add.s32 	%r256, %r363, 1;
	ld.global.u32 	%r257, [%rd132+4];
	setp.lt.s32 	%p69, %r257, %r254;
	min.s32 	%r258, %r257, %r254;
	selp.b32 	%r259, %r256, %r255, %p69;
	add.s32 	%r260, %r363, 2;
	ld.global.u32 	%r261, [%rd132+8];
	setp.lt.s32 	%p70, %r261, %r258;
	min.s32 	%r262, %r261, %r258;
	selp.b32 	%r263, %r260, %r259, %p70;
	add.s32 	%r264, %r363, 3;
	ld.global.u32 	%r265, [%rd132+12];
	setp.lt.s32 	%p71, %r265, %r262;
	min.s32 	%r266, %r265, %r262;
	selp.b32 	%r267, %r264, %r263, %p71;
	add.s32 	%r268, %r363, 4;
	ld.global.u32 	%r269, [%rd132+16];
	setp.lt.s32 	%p72, %r269, %r266;
	min.s32 	%r270, %r269, %r266;
	selp.b32 	%r271, %r268, %r267, %p72;
	add.s32 	%r272, %r363, 5;
	ld.global.u32 	%r273, [%rd132+20];
	setp.lt.s32 	%p73, %r273, %r270;
	min.s32 	%r274, %r273, %r270;
	selp.b32 	%r275, %r272, %r271, %p73;
	add.s32 	%r276, %r363, 6;
	ld.global.u32 	%r277, [%rd132+24];
	setp.lt.s32 	%p74, %r277, %r274;
	min.s32 	%r278, %r277, %r274;
	selp.b32 	%r279, %r276, %r275, %p74;
	add.s32 	%r280, %r363, 7;
	ld.global.u32 	%r281, [%rd132+28];
	setp.lt.s32 	%p75, %r281, %r278;
	min.s32 	%r361, %r281, %r278;
	selp.b32 	%r370, %r280, %r279, %p75;
	add.s32 	%r363, %r363, 8;
$L__BB0_56:
	and.b32  	%r282, %r1, 7;
	setp.eq.s32 	%p76, %r282, 0;
	mov.f64 	%fd29, %fd2;
	@%p76 bra 	$L__BB0_63;
	add.s32 	%r285, %r282, -1;
	setp.lt.u32 	%p77, %r285, 3;
	@%p77 bra 	$L__BB0_59;
	mul.wide.u32 	%rd133, %r363, 4;
	add.s64 	%rd134, %rd6, %rd133;
	ld.global.u32 	%r286, [%rd134];
	setp.lt.s32 	%p78, %r286, %r361;
	min.s32 	%r287, %r286, %r361;
	selp.b32 	%r288, %r363, %r370, %p78;
	add.s32 	%r289, %r363, 1;
	ld.global.u32 	%r290, [%rd134+4];
	setp.lt.s32 	%p79, %r290, %r287;
	min.s32 	%r291, %r290, %r287;
	selp.b32 	%r292, %r289, %r288, %p79;
	add.s32 	%r293, %r363, 2;
	ld.global.u32 	%r294, [%rd134+8];
	setp.lt.s32 	%p80, %r294, %r291;
	min.s32 	%r295, %r294, %r291;
	selp.b32 	%r296, %r293, %r292, %p80;
	add.s32 	%r297, %r363, 3;
	ld.global.u32 	%r298, [%rd134+12];
	setp.lt.s32 	%p81, %r298, %r295;
	min.s32 	%r361, %r298, %r295;
	selp.b32 	%r370, %r297, %r296, %p81;
	add.s32 	%r363, %r363, 4;
$L__BB0_59:
	and.b32  	%r299, %r1, 3;
	setp.eq.s32 	%p82, %r299, 0;
	mov.f64 	%fd29, %fd2;
	@%p82 bra 	$L__BB0_63;
	setp.eq.s32 	%p83, %r299, 1;
	mul.wide.u32 	%rd135, %r363, 4;
	add.s64 	%rd18, %rd6, %rd135;
	ld.global.u32 	%r301, [%rd18];
	setp.lt.s32 	%p84, %r301, %r361;
	min.s32 	%r70, %r301, %r361;
	selp.b32 	%r370, %r363, %r370, %p84;
	mov.f64 	%fd29, %fd2;
	@%p83 bra 	$L__BB0_63;
	setp.eq.s32 	%p85, %r299, 2;
	add.s32 	%r303, %r363, 1;
	ld.global.u32 	%r304, [%rd18+4];
	setp.lt.s32 	%p86, %r304, %r70;
	min.s32 	%r72, %r304, %r70;
	selp.b32 	%r370, %r303, %r370, %p86;
	mov.f64 	%fd29, %fd2;
	@%p85 bra 	$L__BB0_63;
	add.s32 	%r305, %r363, 2;
	ld.global.u32 	%r306, [%rd18+8];
	setp.lt.s32 	%p87, %r306, %r72;
	selp.b32 	%r370, %r305, %r370, %p87;
	mov.f64 	%fd29, %fd2;
$L__BB0_63:
	add.s32 	%r353, %r353, 1;
	setp.ne.s32 	%p93, %r353, %r39;
	@%p93 bra 	$L__BB0_44;
$L__BB0_64:
	setp.ne.s32 	%p94, %r38, 0;
	setp.eq.s32 	%p95, %r370, %r11;
	or.pred  	%p96, %p94, %p95;
	@%p96 bra 	$L__BB0_121;
	ld.param.u64 	%rd182, [_Z16gpu_ref_tv_warpsPjS_S_PiS0_PxS0_S0_S0_S0_S0_S0_S0_S0_S0_S0_S0_S0_PdS0_S2_S0_S0_S0_S0_S2_S0_S0_S0__param_0];
	cvta.to.global.u64 	%rd138, %rd182;
	mul.wide.s32 	%rd139, %r348, 4;
	add.s64 	%rd140, %rd138, %rd139;
	ld.global.u32 	%r372, [%rd140];
	ld.global.u32 	%r79, [%rd140+4];
	setp.ge.u32 	%p97, %r372, %r79;
	mov.b32 	%r376, 0;
	mov.u32 	%r390, %r376;
	@%p97 bra 	$L__BB0_104;
	mov.b32 	%r390, 0;
	mov.u32 	%r376, %r390;
$L__BB0_67:
	ld.param.u64 	%rd190, [_Z16gpu_ref_tv_warpsPjS_S_PiS0_PxS0_S0_S0_S0_S0_S0_S0_S0_S0_S0_S0_S0_PdS0_S2_S0_S0_S0_S0_S2_S0_S0_S0__param_15];
	ld.param.u64 	%rd185, [_Z16gpu_ref_tv_warpsPjS_S_PiS0_PxS0_S0_S0_S0_S0_S0_S0_S0_S0_S0_S0_S0_PdS0_S2_S0_S0_S0_S0_S2_S0_S0_S0__param_1];
	cvta.to.global.u64 	%rd141, %rd185;
	mul.wide.s32 	%rd142, %r372, 4;
	add.s64 	%rd143, %rd141, %rd142;
	ld.global.u32 	%r311, [%rd143];
	mul.wide.s32 	%rd144, %r311, 4;
	add.s64 	%rd145, %rd5, %rd144;
	ld.global.u32 	%r83, [%rd145];
	cvta.to.global.u64 	%rd146, %rd190;
	add.s64 	%rd147, %rd146, %rd144;
	ld.global.u32 	%r84, [%rd147];
	setp.lt.s32 	%p98, %r84, 1;
	mov.b32 	%r388, 1;
	@%p98 bra 	$L__BB0_103;
	and.b32  	%r85, %r84, 3;
	setp.lt.u32 	%p99, %r84, 4;
	mov.b16 	%rs22, 0;
	mov.b32 	%r382, 0;
	@%p99 bra 	$L__BB0_87;
	and.b32  	%r382, %r84, 2147483644;
	mov.b16 	%rs22, 0;
	mov.b32 	%r375, 0;
$L__BB0_70:
	add.s32 	%r315, %r375, %r83;
	mul.wide.s32 	%rd148, %r315, 4;
	add.s64 	%rd19, %rd4, %rd148;
	ld.global.u32 	%r89, [%rd19];
	setp.ne.s32 	%p100, %r89, %r11;
	add.s64 	%rd20, %rd3, %rd148;
	@%p100 bra 	$L__BB0_73;
	ld.global.u32 	%r316, [%rd20];
	setp.ne.s32 	%p101, %r316, 1;
	@%p101 bra 	$L__BB0_73;
	add.s32 	%r376, %r376, 1;
	bra.uni 	$L__BB0_74;
$L__BB0_73:
	setp.eq.s32 	%p102, %r89, %r370;
	selp.b16 	%rs22, 1, %rs22, %p102;
$L__BB0_74:
	ld.global.u32 	%r92, [%rd19+4];
	setp.ne.s32 	%p103, %r92, %r11;
	@%p103 bra 	$L__BB0_76;
	ld.global.u32 	%r317, [%rd20+4];
	setp.eq.s32 	%p104, %r317, 1;
	@%p104 bra 	$L__BB0_77;
$L__BB0_76:
	setp.eq.s32 	%p105, %r92, %r370;
	selp.b16 	%rs22, 1, %rs22, %p105;
	bra.uni 	$L__BB0_78;
$L__BB0_77:
	add.s32 	%r376, %r376, 1;
$L__BB0_78:
	ld.global.u32 	%r95, [%rd19+8];
	setp.ne.s32 	%p106, %r95, %r11;
	@%p106 bra 	$L__BB0_80;
	ld.global.u32 	%r318, [%rd20+8];
	setp.eq.s32 	%p107, %r318, 1;
	@%p107 bra 	$L__BB0_81;
$L__BB0_80:
	setp.eq.s32 	%p108, %r95, %r370;
	selp.b16 	%rs22, 1, %rs22, %p108;
	bra.uni 	$L__BB0_82;
$L__BB0_81:
	add.s32 	%r376, %r376, 1;
$L__BB0_82:
	ld.global.u32 	%r98, [%rd19+12];
	setp.ne.s32 	%p109, %r98, %r11;
	@%p109 bra 	$L__BB0_84;
	ld.global.u32 	%r319, [%rd20+12];
	setp.eq.s32 	%p110, %r319, 1;
	@%p110 bra 	$L__BB0_85;
$L__BB0_84:
	setp.eq.s32 	%p111, %r98, %r370;
	selp.b16 	%rs22, 1, %rs22, %p111;
	bra.uni 	$L__BB0_86;
$L__BB0_85:
	add.s32 	%r376, %r376, 1;
$L__BB0_86:
	add.s32 	%r375, %r375, 4;
	setp.ne.s32 	%p112, %r375, %r382;
	@%p112 bra 	$L__BB0_70;
$L__BB0_87:
	setp.eq.s32 	%p113, %r85, 0;
	@%p113 bra 	$L__BB0_102;
	add.s32 	%r320, %r382, %r83;
	mul.wide.s32 	%rd149, %r320, 4;
	add.s64 	%rd21, %rd4, %rd149;
	ld.global.u32 	%r105, [%rd21];
	setp.ne.s32 	%p114, %r105, %r11;
	add.s64 	%rd22, %rd3, %rd149;
	@%p114 bra 	$L__BB0_90;
	ld.global.u32 	%r321, [%rd22];
	setp.eq.s32 	%p115, %r321, 1;
	@%p115 bra 	$L__BB0_91;
$L__BB0_90:
	setp.eq.s32 	%p116, %r105, %r370;
	selp.b16 	%rs22, 1, %rs22, %p116;
	bra.uni 	$L__BB0_92;
$L__BB0_91:
	add.s32 	%r376, %r376, 1;
$L__BB0_92:
	setp.eq.s32 	%p117, %r85, 1;
	@%p117 bra 	$L__BB0_102;
	ld.global.u32 	%r108, [%rd21+4];
	setp.ne.s32 	%p118, %r108, %r11;
	@%p118 bra 	$L__BB0_95;
	ld.global.u32 	%r322, [%rd22+4];
	setp.eq.s32 	%p119, %r322, 1;
	@%p119 bra 	$L__BB0_96;
$L__BB0_95:
	setp.eq.s32 	%p120, %r108, %r370;
	selp.b16 	%rs22, 1, %rs22, %p120;
	bra.uni 	$L__BB0_97;
$L__BB0_96:
	add.s32 	%r376, %r376, 1;
$L__BB0_97:
	setp.eq.s32 	%p121, %r85, 2;
	@%p121 bra 	$L__BB0_102;
	ld.global.u32 	%r111, [%rd21+8];
	setp.ne.s32 	%p122, %r111, %r11;
	@%p122 bra 	$L__BB0_100;
	ld.global.u32 	%r323, [%rd22+8];
	setp.eq.s32 	%p123, %r323, 1;
	@%p123 bra 	$L__BB0_101;
$L__BB0_100:
	setp.eq.s32 	%p124, %r111, %r370;
	selp.b16 	%rs22, 1, %rs22, %p124;
	bra.uni 	$L__BB0_102;
$L__BB0_101:
	add.s32 	%r376, %r376, 1;
$L__BB0_102:
	and.b16  	%rs21, %rs22, 255;
	setp.eq.s16 	%p125, %rs21, 0;
	selp.u32 	%r388, 1, 0, %p125;
$L__BB0_103:
	add.s32 	%r390, %r388, %r390;
	add.s32 	%r372, %r372, 1;
	setp.lt.u32 	%p126, %r372, %r79;
	@%p126 bra 	$L__BB0_67;
$L__BB0_104:
	setp.lt.s32 	%p127, %r376, %r390;
	@%p127 bra 	$L__BB0_121;
	ld.param.u64 	%rd188, [_Z16gpu_ref_tv_warpsPjS_S_PiS0_PxS0_S0_S0_S0_S0_S0_S0_S0_S0_S0_S0_S0_PdS0_S2_S0_S0_S0_S0_S2_S0_S0_S0__param_13];
	ld.param.u64 	%rd183, [_Z16gpu_ref_tv_warpsPjS_S_PiS0_PxS0_S0_S0_S0_S0_S0_S0_S0_S0_S0_S0_S0_PdS0_S2_S0_S0_S0_S0_S2_S0_S0_S0__param_0];
	cvta.to.global.u64 	%rd150, %rd188;
	mul.wide.s32 	%rd151, %r348, 4;
	add.s64 	%rd152, %rd150, %rd151;
	st.global.u32 	[%rd152], %r370;
	mul.wide.s32 	%rd153, %r11, 4;
	add.s64 	%rd154, %rd6, %rd153;
	atom.global.add.u32 	%r324, [%rd154], -1;
	mul.wide.s32 	%rd155, %r370, 4;
	add.s64 	%rd156, %rd6, %rd155;
	atom.global.add.u32 	%r325, [%rd156], 1;
	cvta.to.global.u64 	%rd157, %rd183;
	add.s64 	%rd158, %rd157, %rd151;
	ld.global.u32 	%r393, [%rd158];
	ld.global.u32 	%r122, [%rd158+4];
	setp.ge.s32 	%p128, %r393, %r122;
	@%p128 bra 	$L__BB0_121;
	mov.u32 	%r391, %r393;
$L__BB0_107:
	ld.param.u64 	%rd191, [_Z16gpu_ref_tv_warpsPjS_S_PiS0_PxS0_S0_S0_S0_S0_S0_S0_S0_S0_S0_S0_S0_PdS0_S2_S0_S0_S0_S0_S2_S0_S0_S0__param_15];
	ld.param.u64 	%rd186, [_Z16gpu_ref_tv_warpsPjS_S_PiS0_PxS0_S0_S0_S0_S0_S0_S0_S0_S0_S0_S0_S0_PdS0_S2_S0_S0_S0_S0_S2_S0_S0_S0__param_1];
	cvta.to.global.u64 	%rd23, %rd186;
	mul.wide.s32 	%rd159, %r391, 4;
	add.s64 	%rd160, %rd23, %rd159;
	ld.global.u32 	%r326, [%rd160];
	mul.wide.s32 	%rd161, %r326, 4;
	add.s64 	%rd162, %rd5, %rd161;
	ld.global.u32 	%r124, [%rd162];
	cvta.to.global.u64 	%rd163, %rd191;
	add.s64 	%rd24, %rd163, %rd161;
	ld.global.u32 	%r125, [%rd24];
	setp.lt.s32 	%p129, %r125, 1;
	@%p129 bra 	$L__BB0_113;
	mov.b32 	%r392, 0;
	bra.uni 	$L__BB0_110;
$L__BB0_109:
	add.s32 	%r392, %r392, 1;
	setp.eq.s32 	%p131, %r392, %r125;
	@%p131 bra 	$L__BB0_113;
$L__BB0_110:
	add.s32 	%r128, %r392, %r124;
	mul.wide.s32 	%rd164, %r128, 4;
	add.s64 	%rd25, %rd4, %rd164;
	ld.global.u32 	%r328, [%rd25];
	setp.ne.s32 	%p130, %r328, %r11;
	@%p130 bra 	$L__BB0_109;
	mul.wide.s32 	%rd165, %r128, 4;
	add.s64 	%rd26, %rd3, %rd165;
	ld.global.u32 	%r329, [%rd26];
	add.s32 	%r330, %r329, -1;
	st.global.u32 	[%rd26], %r330;
	setp.ne.s32 	%p132, %r330, 0;
	@%p132 bra 	$L__BB0_113;
	add.s32 	%r331, %r124, %r125;
	add.s32 	%r332, %r331, -1;
	mul.wide.s32 	%rd166, %r332, 4;
	add.s64 	%rd167, %rd4, %rd166;
	ld.global.u32 	%r333, [%rd167];
	st.global.u32 	[%rd25], %r333;
	add.s64 	%rd168, %rd3, %rd166;
	ld.global.u32 	%r334, [%rd168];
	st.global.u32 	[%rd26], %r334;
	mov.b32 	%r335, -1;
	st.global.u32 	[%rd167], %r335;
	mov.b32 	%r336, 0;
	st.global.u32 	[%rd168], %r336;
	ld.global.u32 	%r337, [%rd24];
	add.s32 	%r338, %r337, -1;
	st.global.u32 	[%rd24], %r338;
$L__BB0_113:
	add.s32 	%r391, %r391, 1;
	setp.ne.s32 	%p133, %r391, %r122;
	@%p133 bra 	$L__BB0_107;
$L__BB0_114:
	ld.param.u64 	%rd192, [_Z16gpu_ref_tv_warpsPjS_S_PiS0_PxS0_S0_S0_S0_S0_S0_S0_S0_S0_S0_S0_S0_PdS0_S2_S0_S0_S0_S0_S2_S0_S0_S0__param_15];
	mul.wide.s32 	%rd169, %r393, 4;
	add.s64 	%rd170, %rd23, %rd169;
	ld.global.u32 	%r339, [%rd170];
	mul.wide.s32 	%rd171, %r339, 4;
	add.s64 	%rd172, %rd5, %rd171;
	ld.global.u32 	%r131, [%rd172];
	cvta.to.global.u64 	%rd173, %rd192;
	add.s64 	%rd27, %rd173, %rd171;
	ld.global.u32 	%r132, [%rd27];
	setp.lt.s32 	%p134, %r132, 1;
	@%p134 bra 	$L__BB0_119;
	mov.b32 	%r394, 0;
	bra.uni 	$L__BB0_117;
$L__BB0_116:
	add.s32 	%r394, %r394, 1;
	setp.eq.s32 	%p136, %r394, %r132;
	@%p136 bra 	$L__BB0_119;
$L__BB0_117:
	add.s32 	%r135, %r394, %r131;
	mul.wide.s32 	%rd174, %r135, 4;
	add.s64 	%rd175, %rd4, %rd174;
	ld.global.u32 	%r341, [%rd175];
	setp.ne.s32 	%p135, %r341, %r370;
	@%p135 bra 	$L__BB0_116;
	add.s64 	%rd180, %rd3, %rd174;
	ld.global.u32 	%r346, [%rd180];
	add.s32 	%r347, %r346, 1;
	st.global.u32 	[%rd180], %r347;
	bra.uni 	$L__BB0_120;
$L__BB0_119:
	add.s32 	%r342, %r132, %r131;
	mul.wide.s32 	%rd176, %r342, 4;
	add.s64 	%rd177, %rd4, %rd176;
	st.global.u32 	[%rd177], %r370;
	add.s64 	%rd178, %rd3, %rd176;
	mov.b32 	%r343, 1;
	st.global.u32 	[%rd178], %r343;
	ld.global.u32 	%r344, [%rd27];
	add.s32 	%r345, %r344, 1;
	st.global.u32 	[%rd27], %r345;
$L__BB0_120:
	add.s32 	%r393, %r393, 1;
	setp.ne.s32 	%p137, %r393, %r122;
	@%p137 bra 	$L__BB0_114;
$L__BB0_121:
	add.s32 	%r348, %r348, %r3;
	setp.lt.s32 	%p138, %r348, %r4;
	@%p138 bra 	$L__BB0_2;
$L__BB0_122:
	ret;

}


// ===== COMPILED SASS (sm_100) =====

	.target	sm_100

	.elftype	@"ET_EXEC"


//--------------------- .note.nv.tkinfo           --------------------------
	.section	.note.nv.tkinfo,"",@"SHT_NOTE"
	.sectionflags	@"SHF_NOTE_NV_TKINFO"
	.tkinfo
        /*0018*/ 	.word	0x00000002
        /*0030*/ 	.string	""
        /*0030*/ 	.string	"ptxas"
        /*0030*/ 	.string	"Cuda compilation tools, release 13.0, V13.0.88"
        /*0030*/ 	.string	"Build cuda_13.0.r13.0/compiler.36424714_0"
        /*0030*/ 	.string	"-arch sm_100 -m 64 "



//--------------------- .note.nv.cuinfo           --------------------------
	.section	.note.nv.cuinfo,"",@"SHT_NOTE"
	.sectionflags	@"SHF_NOTE_NV_CUINFO"
        /*0018*/ 	.short	0x0002
        /*001a*/ 	.short	0x0064
        /*001c*/ 	.short	0x0082
	.zero		2


//--------------------- .nv.info                  --------------------------
	.section	.nv.info,"",@"SHT_CUDA_INFO"
	.align	4


	//----- nvinfo : EIATTR_REGCOUNT
	.align		4
        /*0000*/ 	.byte	0x04, 0x2f
        /*0002*/ 	.short	(.L_1 - .L_0)
	.align		4
.L_0:
        /*0004*/ 	.word	index@(_Z16gpu_ref_tv_warpsPjS_S_PiS0_PxS0_S0_S0_S0_S0_S0_S0_S0_S0_S0_S0_S0_PdS0_S2_S0_S0_S0_S0_S2_S0_S0_S0_)
        /*0008*/ 	.word	0x00000028


	//----- nvinfo : EIATTR_FRAME_SIZE
	.align		4
.L_1:
        /*000c*/ 	.byte	0x04, 0x11
        /*000e*/ 	.short	(.L_3 - .L_2)
	.align		4
.L_2:
        /*0010*/ 	.word	index@($__internal_0_$__cuda_sm20_div_rn_f64_full)
        /*0014*/ 	.word	0x00000000


	//----- nvinfo : EIATTR_FRAME_SIZE
	.align		4
.L_3:
        /*0018*/ 	.byte	0x04, 0x11
        /*001a*/ 	.short	(.L_5 - .L_4)
	.align		4
.L_4:
        /*001c*/ 	.word	index@(_Z16gpu_ref_tv_warpsPjS_S_PiS0_PxS0_S0_S0_S0_S0_S0_S0_S0_S0_S0_S0_S0_PdS0_S2_S0_S0_S0_S0_S2_S0_S0_S0_)
        /*0020*/ 	.word	0x00000000


	//----- nvinfo : EIATTR_MIN_STACK_SIZE
	.align		4
.L_5:
        /*0024*/ 	.byte	0x04, 0x12
        /*0026*/ 	.short	(.L_7 - .L_6)
	.align		4
.L_6:
        /*0028*/ 	.word	index@(_Z16gpu_ref_tv_warpsPjS_S_PiS0_PxS0_S0_S0_S0_S0_S0_S0_S0_S0_S0_S0_S0_PdS0_S2_S0_S0_S0_S0_S2_S0_S0_S0_)
        /*002c*/ 	.word	0x00000000
.L_7:


//--------------------- .nv.compat                --------------------------
	.section	.nv.compat,"",@"SHT_CUDA_COMPAT_INFO"
	.align	4
        /*0000*/ 	.byte	0x02, 0x09, 0x00, 0x00, 0x02, 0x02, 0x01, 0x00, 0x02, 0x05, 0x05, 0x00, 0x03, 0x07, 0x01, 0x01
        /*0010*/ 	.byte	0x02, 0x03, 0x00, 0x00, 0x02, 0x06, 0x01, 0x00, 0x04, 0x0b, 0x08, 0x00, 0x01, 0x00, 0x00, 0x00
        /*0020*/ 	.byte	0x00, 0x00, 0x00, 0x00


//--------------------- .nv.info._Z16gpu_ref_tv_warpsPjS_S_PiS0_PxS0_S0_S0_S0_S0_S0_S0_S0_S0_S0_S0_S0_PdS0_S2_S0_S0_S0_S0_S2_S0_S0_S0_ --------------------------
	.section	.nv.info._Z16gpu_ref_tv_warpsPjS_S_PiS0_PxS0_S0_S0_S0_S0_S0_S0_S0_S0_S0_S0_S0_PdS0_S2_S0_S0_S0_S0_S2_S0_S0_S0_,"",@"SHT_CUDA_INFO"
	.sectionflags	@""
	.align	4


	//----- nvinfo : EIATTR_CUDA_API_VERSION
	.align		4
        /*0000*/ 	.byte	0x04, 0x37
        /*0002*/ 	.short	(.L_9 - .L_8)
.L_8:
        /*0004*/ 	.word	0x00000082


	//----- nvinfo : EIATTR_KPARAM_INFO
	.align		4
.L_9:
        /*0008*/ 	.byte	0x04, 0x17
        /*000a*/ 	.short	(.L_11 - .L_10)
.L_10:
        /*000c*/ 	.word	0x00000000
        /*0010*/ 	.short	0x001c
        /*0012*/ 	.short	0x00e0
        /*0014*/ 	.byte	0x00, 0xf5, 0x21, 0x00


	//----- nvinfo : EIATTR_KPARAM_INFO
	.align		4
.L_11:
        /*0018*/ 	.byte	0x04, 0x17
        /*001a*/ 	.short	(.L_13 - .L_12)
.L_12:
        /*001c*/ 	.word	0x00000000
        /*0020*/ 	.short	0x001b
        /*0022*/ 	.short	0x00d8
        /*0024*/ 	.byte	0x00, 0xf5, 0x21, 0x00


	//----- nvinfo : EIATTR_KPARAM_INFO
	.align		4
.L_13:
        /*0028*/ 	.byte	0x04, 0x17
        /*002a*/ 	.short	(.L_15 - .L_14)
.L_14:
        /*002c*/ 	.word	0x00000000
        /*0030*/ 	.short	0x001a
        /*0032*/ 	.short	0x00d0
        /*0034*/ 	.byte	0x00, 0xf5, 0x21, 0x00


	//----- nvinfo : EIATTR_KPARAM_INFO
	.align		4
.L_15:
        /*0038*/ 	.byte	0x04, 0x17
        /*003a*/ 	.short	(.L_17 - .L_16)
.L_16:
        /*003c*/ 	.word	0x00000000
        /*0040*/ 	.short	0x0019
        /*0042*/ 	.short	0x00c8
        /*0044*/ 	.byte	0x00, 0xf5, 0x21, 0x00


	//----- nvinfo : EIATTR_KPARAM_INFO
	.align		4
.L_17:
        /*0048*/ 	.byte	0x04, 0x17
        /*004a*/ 	.short	(.L_19 - .L_18)
.L_18:
        /*004c*/ 	.word	0x00000000
        /*0050*/ 	.short	0x0018
        /*0052*/ 	.short	0x00c0
        /*0054*/ 	.byte	0x00, 0xf5, 0x21, 0x00


	//----- nvinfo : EIATTR_KPARAM_INFO
	.align		4
.L_19:
        /*0058*/ 	.byte	0x04, 0x17
        /*005a*/ 	.short	(.L_21 - .L_20)
.L_20:
        /*005c*/ 	.word	0x00000000
        /*0060*/ 	.short	0x0017
        /*0062*/ 	.short	0x00b8
        /*0064*/ 	.byte	0x00, 0xf5, 0x21, 0x00


	//----- nvinfo : EIATTR_KPARAM_INFO
	.align		4
.L_21:
        /*0068*/ 	.byte	0x04, 0x17
        /*006a*/ 	.short	(.L_23 - .L_22)
.L_22:
        /*006c*/ 	.word	0x00000000
        /*0070*/ 	.short	0x0016
        /*0072*/ 	.short	0x00b0
        /*0074*/ 	.byte	0x00, 0xf5, 0x21, 0x00


	//----- nvinfo : EIATTR_KPARAM_INFO
	.align		4
.L_23:
        /*0078*/ 	.byte	0x04, 0x17
        /*007a*/ 	.short	(.L_25 - .L_24)
.L_24:
        /*007c*/ 	.word	0x00000000
        /*0080*/ 	.short	0x0015
        /*0082*/ 	.short	0x00a8
        /*0084*/ 	.byte	0x00, 0xf5, 0x21, 0x00


	//----- nvinfo : EIATTR_KPARAM_INFO
	.align		4
.L_25:
        /*0088*/ 	.byte	0x04, 0x17
        /*008a*/ 	.short	(.L_27 - .L_26)
.L_26:
        /*008c*/ 	.word	0x00000000
        /*0090*/ 	.short	0x0014
        /*0092*/ 	.short	0x00a0
        /*0094*/ 	.byte	0x00, 0xf5, 0x21, 0x00


	//----- nvinfo : EIATTR_KPARAM_INFO
	.align		4
.L_27:
        /*0098*/ 	.byte	0x04, 0x17
        /*009a*/ 	.short	(.L_29 - .L_28)
.L_28:
        /*009c*/ 	.word	0x00000000
        /*00a0*/ 	.short	0x0013
        /*00a2*/ 	.short	0x0098
        /*00a4*/ 	.byte	0x00, 0xf5, 0x21, 0x00


	//----- nvinfo : EIATTR_KPARAM_INFO
	.align		4
.L_29:
        /*00a8*/ 	.byte	0x04, 0x17
        /*00aa*/ 	.short	(.L_31 - .L_30)
.L_30:
        /*00ac*/ 	.word	0x00000000
        /*00b0*/ 	.short	0x0012
        /*00b2*/ 	.short	0x0090
        /*00b4*/ 	.byte	0x00, 0xf5, 0x21, 0x00


	//----- nvinfo : EIATTR_KPARAM_INFO
	.align		4
.L_31:
        /*00b8*/ 	.byte	0x04, 0x17
        /*00ba*/ 	.short	(.L_33 - .L_32)
.L_32:
        /*00bc*/ 	.word	0x00000000
        /*00c0*/ 	.short	0x0011
        /*00c2*/ 	.short	0x0088
        /*00c4*/ 	.byte	0x00, 0xf5, 0x21, 0x00


	//----- nvinfo : EIATTR_KPARAM_INFO
	.align		4
.L_33:
        /*00c8*/ 	.byte	0x04, 0x17
        /*00ca*/ 	.short	(.L_35 - .L_34)
.L_34:
        /*00cc*/ 	.word	0x00000000
        /*00d0*/ 	.short	0x0010
        /*00d2*/ 	.short	0x0080
        /*00d4*/ 	.byte	0x00, 0xf5, 0x21, 0x00


	//----- nvinfo : EIATTR_KPARAM_INFO
	.align		4
.L_35:
        /*00d8*/ 	.byte	0x04, 0x17
        /*00da*/ 	.short	(.L_37 - .L_36)
.L_36:
        /*00dc*/ 	.word	0x00000000
        /*00e0*/ 	.short	0x000f
        /*00e2*/ 	.short	0x0078
        /*00e4*/ 	.byte	0x00, 0xf5, 0x21, 0x00


	//----- nvinfo : EIATTR_KPARAM_INFO
	.align		4
.L_37:
        /*00e8*/ 	.byte	0x04, 0x17
        /*00ea*/ 	.short	(.L_39 - .L_38)
.L_38:
        /*00ec*/ 	.word	0x00000000
        /*00f0*/ 	.short	0x000e
        /*00f2*/ 	.short	0x0070
        /*00f4*/ 	.byte	0x00, 0xf5, 0x21, 0x00


	//----- nvinfo : EIATTR_KPARAM_INFO
	.align		4
.L_39:
        /*00f8*/ 	.byte	0x04, 0x17
        /*00fa*/ 	.short	(.L_41 - .L_40)
.L_40:
        /*00fc*/ 	.word	0x00000000
        /*0100*/ 	.short	0x000d
        /*0102*/ 	.short	0x0068
        /*0104*/ 	.byte	0x00, 0xf5, 0x21, 0x00


	//----- nvinfo : EIATTR_KPARAM_INFO
	.align		4
.L_41:
        /*0108*/ 	.byte	0x04, 0x17
        /*010a*/ 	.short	(.L_43 - .L_42)
.L_42:
        /*010c*/ 	.word	0x00000000
        /*0110*/ 	.short	0x000c
        /*0112*/ 	.short	0x0060
        /*0114*/ 	.byte	0x00, 0xf5, 0x21, 0x00


	//----- nvinfo : EIATTR_KPARAM_INFO
	.align		4
.L_43:
        /*0118*/ 	.byte	0x04, 0x17
        /*011a*/ 	.short	(.L_45 - .L_44)
.L_44:
        /*011c*/ 	.word	0x00000000
        /*0120*/ 	.short	0x000b
        /*0122*/ 	.short	0x0058
        /*0124*/ 	.byte	0x00, 0xf5, 0x21, 0x00


	//----- nvinfo : EIATTR_KPARAM_INFO
	.align		4
.L_45:
        /*0128*/ 	.byte	0x04, 0x17
        /*012a*/ 	.short	(.L_47 - .L_46)
.L_46:
        /*012c*/ 	.word	0x00000000
        /*0130*/ 	.short	0x000a
        /*0132*/ 	.short	0x0050
        /*0134*/ 	.byte	0x00, 0xf5, 0x21, 0x00


	//----- nvinfo : EIATTR_KPARAM_INFO
	.align		4
.L_47:
        /*0138*/ 	.byte	0x04, 0x17
        /*013a*/ 	.short	(.L_49 - .L_48)
.L_48:
        /*013c*/ 	.word	0x00000000
        /*0140*/ 	.short	0x0009
        /*0142*/ 	.short	0x0048
        /*0144*/ 	.byte	0x00, 0xf5, 0x21, 0x00


	//----- nvinfo : EIATTR_KPARAM_INFO
	.align		4
.L_49:
        /*0148*/ 	.byte	0x04, 0x17
        /*014a*/ 	.short	(.L_51 - .L_50)
.L_50:
        /*014c*/ 	.word	0x00000000
        /*0150*/ 	.short	0x0008
        /*0152*/ 	.short	0x0040
        /*0154*/ 	.byte	0x00, 0xf5, 0x21, 0x00


	//----- nvinfo : EIATTR_KPARAM_INFO
	.align		4
.L_51:
        /*0158*/ 	.byte	0x04, 0x17
        /*015a*/ 	.short	(.L_53 - .L_52)
.L_52:
        /*015c*/ 	.word	0x00000000
        /*0160*/ 	.short	0x0007
        /*0162*/ 	.short	0x0038
        /*0164*/ 	.byte	0x00, 0xf5, 0x21, 0x00


	//----- nvinfo : EIATTR_KPARAM_INFO
	.align		4
.L_53:
        /*0168*/ 	.byte	0x04, 0x17
        /*016a*/ 	.short	(.L_55 - .L_54)
.L_54:
        /*016c*/ 	.word	0x00000000
        /*0170*/ 	.short	0x0006
        /*0172*/ 	.short	0x0030
        /*0174*/ 	.byte	0x00, 0xf5, 0x21, 0x00


	//----- nvinfo : EIATTR_KPARAM_INFO
	.align		4
.L_55:
        /*0178*/ 	.byte	0x04, 0x17
        /*017a*/ 	.short	(.L_57 - .L_56)
.L_56:
        /*017c*/ 	.word	0x00000000
        /*0180*/ 	.short	0x0005
        /*0182*/ 	.short	0x0028
        /*0184*/ 	.byte	0x00, 0xf5, 0x21, 0x00


	//----- nvinfo : EIATTR_KPARAM_INFO
	.align		4
.L_57:
        /*0188*/ 	.byte	0x04, 0x17
        /*018a*/ 	.short	(.L_59 - .L_58)
.L_58:
        /*018c*/ 	.word	0x00000000
        /*0190*/ 	.short	0x0004
        /*0192*/ 	.short	0x0020
        /*0194*/ 	.byte	0x00, 0xf5, 0x21, 0x00


	//----- nvinfo : EIATTR_KPARAM_INFO
	.align		4
.L_59:
        /*0198*/ 	.byte	0x04, 0x17
        /*019a*/ 	.short	(.L_61 - .L_60)
.L_60:
        /*019c*/ 	.word	0x00000000
        /*01a0*/ 	.short	0x0003
        /*01a2*/ 	.short	0x0018
        /*01a4*/ 	.byte	0x00, 0xf5, 0x21, 0x00


	//----- nvinfo : EIATTR_KPARAM_INFO
	.align		4
.L_61:
        /*01a8*/ 	.byte	0x04, 0x17
        /*01aa*/ 	.short	(.L_63 - .L_62)
.L_62:
        /*01ac*/ 	.word	0x00000000
        /*01b0*/ 	.short	0x0002
        /*01b2*/ 	.short	0x0010
        /*01b4*/ 	.byte	0x00, 0xf5, 0x21, 0x00


	//----- nvinfo : EIATTR_KPARAM_INFO
	.align		4
.L_63:
        /*01b8*/ 	.byte	0x04, 0x17
        /*01ba*/ 	.short	(.L_65 - .L_64)
.L_64:
        /*01bc*/ 	.word	0x00000000
        /*01c0*/ 	.short	0x0001
        /*01c2*/ 	.short	0x0008
        /*01c4*/ 	.byte	0x00, 0xf5, 0x21, 0x00


	//----- nvinfo : EIATTR_KPARAM_INFO
	.align		4
.L_65:
        /*01c8*/ 	.byte	0x04, 0x17
        /*01ca*/ 	.short	(.L_67 - .L_66)
.L_66:
        /*01cc*/ 	.word	0x00000000
        /*01d0*/ 	.short	0x0000
        /*01d2*/ 	.short	0x0000
        /*01d4*/ 	.byte	0x00, 0xf5, 0x21, 0x00


	//----- nvinfo : EIATTR_SPARSE_MMA_MASK
	.align		4
.L_67:
        /*01d8*/ 	.byte	0x03, 0x50
        /*01da*/ 	.short	0x0000


	//----- nvinfo : EIATTR_MAXREG_COUNT
	.align		4
        /*01dc*/ 	.byte	0x03, 0x1b
        /*01de*/ 	.short	0x00ff


	//----- nvinfo : EIATTR_NUM_BARRIERS
	.align		4
        /*01e0*/ 	.byte	0x02, 0x4c
        /*01e2*/ 	.byte	0x01
	.zero		1


	//----- nvinfo : EIATTR_MERCURY_ISA_VERSION
	.align		4
        /*01e4*/ 	.byte	0x03, 0x5f
        /*01e6*/ 	.short	0x0101


	//----- nvinfo : EIATTR_COOP_GROUP_MASK_REGIDS
	.align		4
        /*01e8*/ 	.byte	0x04, 0x29
        /*01ea*/ 	.short	(.L_69 - .L_68)


	//   ....[0]....
.L_68:
        /*01ec*/ 	.word	0xffffffff


	//----- nvinfo : EIATTR_COOP_GROUP_INSTR_OFFSETS
	.align		4
.L_69:
        /*01f0*/ 	.byte	0x04, 0x28
        /*01f2*/ 	.short	(.L_71 - .L_70)


	//   ....[0]....
.L_70:
        /*01f4*/ 	.word	0x00000230


	//----- nvinfo : EIATTR_VRC_CTA_INIT_COUNT
	.align		4
.L_71:
        /*01f8*/ 	.byte	0x02, 0x4a
	.zero		1
	.zero		1


	//----- nvinfo : EIATTR_EXIT_INSTR_OFFSETS
	.align		4
        /*01fc*/ 	.byte	0x04, 0x1c
        /*01fe*/ 	.short	(.L_73 - .L_72)


	//   ....[0]....
.L_72:
        /*0200*/ 	.word	0x00000170


	//   ....[1]....
        /*0204*/ 	.word	0x00003400


	//----- nvinfo : EIATTR_CRS_STACK_SIZE
	.align		4
.L_73:
        /*0208*/ 	.byte	0x04, 0x1e
        /*020a*/ 	.short	(.L_75 - .L_74)
.L_74:
        /*020c*/ 	.word	0x00000000


	//----- nvinfo : EIATTR_CBANK_PARAM_SIZE
	.align		4
.L_75:
        /*0210*/ 	.byte	0x03, 0x19
        /*0212*/ 	.short	0x00e8


	//----- nvinfo : EIATTR_PARAM_CBANK
	.align		4
        /*0214*/ 	.byte	0x04, 0x0a
        /*0216*/ 	.short	(.L_77 - .L_76)
	.align		4
.L_76:
        /*0218*/ 	.word	index@(.nv.constant0._Z16gpu_ref_tv_warpsPjS_S_PiS0_PxS0_S0_S0_S0_S0_S0_S0_S0_S0_S0_S0_S0_PdS0_S2_S0_S0_S0_S0_S2_S0_S0_S0_)
        /*021c*/ 	.short	0x0380
        /*021e*/ 	.short	0x00e8


	//----- nvinfo : EIATTR_SW_WAR
	.align		4
.L_77:
        /*0220*/ 	.byte	0x04, 0x36
        /*0222*/ 	.short	(.L_79 - .L_78)
.L_78:
        /*0224*/ 	.word	0x00000008
.L_79:


//--------------------- .nv.callgraph             --------------------------
	.section	.nv.callgraph,"",@"SHT_CUDA_CALLGRAPH"
	.align	4
	.sectionentsize	8
	.align		4
        /*0000*/ 	.word	0x00000000
	.align		4
        /*0004*/ 	.word	0xffffffff
	.align		4
        /*0008*/ 	.word	0x00000000
	.align		4
        /*000c*/ 	.word	0xfffffffe
	.align		4
        /*0010*/ 	.word	0x00000000
	.align		4
        /*0014*/ 	.word	0xfffffffd
	.align		4
        /*0018*/ 	.word	0x00000000
	.align		4
        /*001c*/ 	.word	0xfffffffc


//--------------------- .text._Z16gpu_ref_tv_warpsPjS_S_PiS0_PxS0_S0_S0_S0_S0_S0_S0_S0_S0_S0_S0_S0_PdS0_S2_S0_S0_S0_S0_S2_S0_S0_S0_ --------------------------
	.section	.text._Z16gpu_ref_tv_warpsPjS_S_PiS0_PxS0_S0_S0_S0_S0_S0_S0_S0_S0_S0_S0_S0_PdS0_S2_S0_S0_S0_S0_S2_S0_S0_S0_,"ax",@progbits
	.align	128
        .global         _Z16gpu_ref_tv_warpsPjS_S_PiS0_PxS0_S0_S0_S0_S0_S0_S0_S0_S0_S0_S0_S0_PdS0_S2_S0_S0_S0_S0_S2_S0_S0_S0_
        .type           _Z16gpu_ref_tv_warpsPjS_S_PiS0_PxS0_S0_S0_S0_S0_S0_S0_S0_S0_S0_S0_S0_PdS0_S2_S0_S0_S0_S0_S2_S0_S0_S0_,@function
        .size           _Z16gpu_ref_tv_warpsPjS_S_PiS0_PxS0_S0_S0_S0_S0_S0_S0_S0_S0_S0_S0_S0_PdS0_S2_S0_S0_S0_S0_S2_S0_S0_S0_,(.L_x_96 - _Z16gpu_ref_tv_warpsPjS_S_PiS0_PxS0_S0_S0_S0_S0_S0_S0_S0_S0_S0_S0_S0_PdS0_S2_S0_S0_S0_S0_S2_S0_S0_S0_)
        .other          _Z16gpu_ref_tv_warpsPjS_S_PiS0_PxS0_S0_S0_S0_S0_S0_S0_S0_S0_S0_S0_S0_PdS0_S2_S0_S0_S0_S0_S2_S0_S0_S0_,@"STO_CUDA_ENTRY STV_DEFAULT"
_Z16gpu_ref_tv_warpsPjS_S_PiS0_PxS0_S0_S0_S0_S0_S0_S0_S0_S0_S0_S0_S0_PdS0_S2_S0_S0_S0_S0_S2_S0_S0_S0_:
.text._Z16gpu_ref_tv_warpsPjS_S_PiS0_PxS0_S0_S0_S0_S0_S0_S0_S0_S0_S0_S0_S0_PdS0_S2_S0_S0_S0_S0_S2_S0_S0_S0_:
[----:B------:R-:W-:Y:S08]  /*0000*/  LDC R1, c[0x0][0x37c] ;  /* 0x0000df00ff017b82 */ /* 0x000ff00000000800 */
[----:B------:R-:W0:Y:S01]  /*0010*/  LDC.64 R2, c[0x0][0x398] ;  /* 0x0000e600ff027b82 */ /* 0x000e220000000a00 */
[----:B------:R-:W0:Y:S07]  /*0020*/  LDCU.64 UR12, c[0x0][0x358] ;  /* 0x00006b00ff0c77ac */ /* 0x000e2e0008000a00 */
[----:B------:R-:W1:Y:S08]  /*0030*/  LDC.64 R4, c[0x0][0x3b0] ;  /* 0x0000ec00ff047b82 */ /* 0x000e700000000a00 */
[----:B------:R-:W2:Y:S08]  /*0040*/  LDC.64 R6, c[0x0][0x418] ;  /* 0x00010600ff067b82 */ /* 0x000eb00000000a00 */
[----:B------:R-:W3:Y:S01]  /*0050*/  LDC.64 R8, c[0x0][0x420] ;  /* 0x00010800ff087b82 */ /* 0x000ee20000000a00 */
[----:B0-----:R0:W4:Y:S04]  /*0060*/  LDG.E R2, desc[UR12][R2.64] ;  /* 0x0000000c02027981 */ /* 0x001128000c1e1900 */
[----:B-1----:R-:W5:Y:S04]  /*0070*/  LDG.E R4, desc[UR12][R4.64] ;  /* 0x0000000c04047981 */ /* 0x002f68000c1e1900 */
[----:B--2---:R-:W2:Y:S04]  /*0080*/  LDG.E R6, desc[UR12][R6.64] ;  /* 0x0000000c06067981 */ /* 0x004ea8000c1e1900 */
[----:B---3--:R-:W3:Y:S01]  /*0090*/  LDG.E.64 R8, desc[UR12][R8.64] ;  /* 0x0000000c08087981 */ /* 0x008ee2000c1e1b00 */
[----:B------:R-:W1:Y:S01]  /*00a0*/  LDCU UR4, c[0x0][0x360] ;  /* 0x00006c00ff0477ac */ /* 0x000e620008000800 */
[----:B------:R-:W1:Y:S01]  /*00b0*/  S2R R0, SR_CTAID.X ;  /* 0x0000000000007919 */ /* 0x000e620000002500 */
[----:B------:R-:W1:Y:S02]  /*00c0*/  S2R R11, SR_TID.X ;  /* 0x00000000000b7919 */ /* 0x000e640000002100 */
[----:B-1----:R-:W-:-:S05]  /*00d0*/  IMAD R0, R0, UR4, R11 ;  /* 0x0000000400007c24 */ /* 0x002fca000f8e020b */
[----:B------:R-:W-:-:S04]  /*00e0*/  SHF.R.S32.HI R11, RZ, 0x1f, R0 ;  /* 0x0000001fff0b7819 */ /* 0x000fc80000011400 */
[----:B------:R-:W-:-:S04]  /*00f0*/  LEA.HI R11, R11, R0, RZ, 0x5 ;  /* 0x000000000b0b7211 */ /* 0x000fc800078f28ff */
[----:B0-----:R-:W-:Y:S01]  /*0100*/  SHF.R.S32.HI R3, RZ, 0x5, R11 ;  /* 0x00000005ff037819 */ /* 0x001fe2000001140b */
[----:B------:R-:W-:Y:S03]  /*0110*/  BAR.SYNC.DEFER_BLOCKING 0x0 ;  /* 0x0000000000007b1d */ /* 0x000fe60000010000 */
[----:B----4-:R-:W-:Y:S02]  /*0120*/  ISETP.GE.AND P0, PT, R3, R2, PT ;  /* 0x000000020300720c */ /* 0x010fe40003f06270 */
[----:B-----5:R-:W-:Y:S02]  /*0130*/  R2UR UR6, R4 ;  /* 0x00000000040672ca */ /* 0x020fe400000e0000 */
[----:B--2---:R-:W-:Y:S02]  /*0140*/  R2UR UR7, R6 ;  /* 0x00000000060772ca */ /* 0x004fe400000e0000 */
[----:B---3--:R-:W-:-:S02]  /*0150*/  R2UR UR8, R8 ;  /* 0x00000000080872ca */ /* 0x008fc400000e0000 */
[----:B------:R-:W-:-:S05]  /*0160*/  R2UR UR9, R9 ;  /* 0x00000000090972ca */ /* 0x000fca00000e0000 */
[----:B------:R-:W-:Y:S10]  /*0170*/  @P0 EXIT ;  /* 0x000000000000094d */ /* 0x000ff40003800000 */
[----:B------:R-:W0:Y:S01]  /*0180*/  LDC.64 R10, c[0x0][0x458] ;  /* 0x00011600ff0a7b82 */ /* 0x000e220000000a00 */
[C---:B------:R-:W-:Y:S01]  /*0190*/  IMAD R4, R3.reuse, UR6, RZ ;  /* 0x0000000603047c24 */ /* 0x040fe2000f8e02ff */
[----:B------:R-:W-:Y:S01]  /*01a0*/  UIMAD UR10, UR6, UR7, URZ ;  /* 0x00000007060a72a4 */ /* 0x000fe2000f8e02ff */
[----:B0-----:R-:W-:-:S11]  /*01b0*/  IMAD.WIDE R10, R3, 0x4, R10 ;  /* 0x00000004030a7825 */ /* 0x001fd600078e020a */
.L_x_89:
[----:B0---4-:R-:W0:Y:S01]  /*01c0*/  S2R R12, SR_TID.X ;  /* 0x00000000000c7919 */ /* 0x011e220000002100 */
[----:B------:R-:W1:Y:S01]  /*01d0*/  LDC.64 R6, c[0x0][0x380] ;  /* 0x0000e000ff067b82 */ /* 0x000e620000000a00 */
[----:B------:R-:W-:Y:S07]  /*01e0*/  YIELD ;  /* 0x0000000000007946 */ /* 0x000fee0003800000 */
[----:B------:R-:W2:Y:S01]  /*01f0*/  LDC.64 R8, c[0x0][0x3e8] ;  /* 0x0000fa00ff087b82 */ /* 0x000ea20000000a00 */
[----:B-1----:R-:W-:Y:S01]  /*0200*/  IMAD.WIDE R6, R3, 0x4, R6 ;  /* 0x0000000403067825 */ /* 0x002fe200078e0206 */
[----:B0-----:R-:W-:-:S13]  /*0210*/  LOP3.LUT P0, R12, R12, 0x1f, RZ, 0xc0, !PT ;  /* 0x0000001f0c0c7812 */ /* 0x001fda000780c0ff */
[----:B------:R0:W-:Y:S01]  /*0220*/  @!P0 STG.E desc[UR12][R10.64], RZ ;  /* 0x000000ff0a008986 */ /* 0x0001e2000c10190c */
[----:B------:R-:W-:Y:S05]  /*0230*/  WARPSYNC.ALL ;  /* 0x0000000000007948 */ /* 0x000fea0003800000 */
[----:B------:R-:W3:Y:S04]  /*0240*/  LDG.E R13, desc[UR12][R6.64] ;  /* 0x0000000c060d7981 */ /* 0x000ee8000c1e1900 */
[----:B------:R-:W4:Y:S01]  /*0250*/  LDG.E R0, desc[UR12][R6.64+0x4] ;  /* 0x0000040c06007981 */ /* 0x000f22000c1e1900 */
[----:B--2---:R-:W-:-:S05]  /*0260*/  IMAD.WIDE R8, R3, 0x4, R8 ;  /* 0x0000000403087825 */ /* 0x004fca00078e0208 */
[----:B-----5:R0:W5:Y:S01]  /*0270*/  LDG.E R5, desc[UR12][R8.64] ;  /* 0x0000000c08057981 */ /* 0x020162000c1e1900 */
[----:B------:R-:W-:Y:S01]  /*0280*/  BSSY B2, `(.L_x_0) ;  /* 0x00000f2000027945 */ /* 0x000fe20003800000 */
[----:B---3--:R-:W-:-:S05]  /*0290*/  IMAD.IADD R13, R12, 0x1, R13 ;  /* 0x000000010c0d7824 */ /* 0x008fca00078e020d */
[----:B----4-:R-:W-:-:S13]  /*02a0*/  ISETP.GE.AND P0, PT, R13, R0, PT ;  /* 0x000000000d00720c */ /* 0x010fda0003f06270 */
[----:B0-----:R-:W-:Y:S05]  /*02b0*/  @P0 BRA `(.L_x_1) ;  /* 0x0000000c00b80947 */ /* 0x001fea0003800000 */
[----:B------:R-:W-:-:S07]  /*02c0*/  IMAD.MOV.U32 R7, RZ, RZ, R13 ;  /* 0x000000ffff077224 */ /* 0x000fce00078e000d */
.L_x_26:
[----:B0-----:R-:W0:Y:S08]  /*02d0*/  LDC.64 R8, c[0x0][0x388] ;  /* 0x0000e200ff087b82 */ /* 0x001e300000000a00 */
[----:B-123--:R-:W1:Y:S08]  /*02e0*/  LDC.64 R14, c[0x0][0x3f8] ;  /* 0x0000fe00ff0e7b82 */ /* 0x00ee700000000a00 */
[----:B----4-:R-:W2:Y:S01]  /*02f0*/  LDC.64 R12, c[0x0][0x3f0] ;  /* 0x0000fc00ff0c7b82 */ /* 0x010ea20000000a00 */
[----:B0-----:R-:W-:-:S06]  /*0300*/  IMAD.WIDE R8, R7, 0x4, R8 ;  /* 0x0000000407087825 */ /* 0x001fcc00078e0208 */
[----:B------:R-:W1:Y:S02]  /*0310*/  LDG.E R9, desc[UR12][R8.64] ;  /* 0x0000000c08097981 */ /* 0x000e64000c1e1900 */
[----:B-1----:R-:W-:-:S05]  /*0320*/  IMAD.WIDE R14, R9, 0x4, R14 ;  /* 0x00000004090e7825 */ /* 0x002fca00078e020e */
[----:B------:R-:W3:Y:S01]  /*0330*/  LDG.E R22, desc[UR12][R14.64] ;  /* 0x0000000c0e167981 */ /* 0x000ee2000c1e1900 */
[----:B------:R-:W-:Y:S01]  /*0340*/  VIADD R7, R7, 0x20 ;  /* 0x0000002007077836 */ /* 0x000fe20000000000 */
[----:B------:R-:W-:Y:S05]  /*0350*/  YIELD ;  /* 0x0000000000007946 */ /* 0x000fea0003800000 */
[----:B------:R-:W-:Y:S01]  /*0360*/  BSSY B1, `(.L_x_2) ;  /* 0x00000e2000017945 */ /* 0x000fe20003800000 */
[----:B------:R-:W-:Y:S01]  /*0370*/  ISETP.GE.AND P1, PT, R7, R0, PT ;  /* 0x000000000700720c */ /* 0x000fe20003f26270 */
[----:B--2---:R-:W-:Y:S01]  /*0380*/  IMAD.WIDE R12, R9, 0x4, R12 ;  /* 0x00000004090c7825 */ /* 0x004fe200078e020c */
[----:B---3--:R-:W-:-:S13]  /*0390*/  ISETP.GE.AND P0, PT, R22, 0x1, PT ;  /* 0x000000011600780c */ /* 0x008fda0003f06270 */
[----:B-----5:R-:W-:Y:S05]  /*03a0*/  @!P0 BRA `(.L_x_3) ;  /* 0x0000000c00748947 */ /* 0x020fea0003800000 */
[----:B------:R0:W5:Y:S01]  /*03b0*/  LDG.E R6, desc[UR12][R12.64] ;  /* 0x0000000c0c067981 */ /* 0x000162000c1e1900 */
[C---:B------:R-:W-:Y:S01]  /*03c0*/  ISETP.GE.U32.AND P0, PT, R22.reuse, 0x4, PT ;  /* 0x000000041600780c */ /* 0x040fe20003f06070 */
[----:B------:R-:W-:Y:S01]  /*03d0*/  BSSY B0, `(.L_x_4) ;  /* 0x0000079000007945 */ /* 0x000fe20003800000 */
[----:B------:R-:W-:Y:S01]  /*03e0*/  LOP3.LUT R8, R22, 0x3, RZ, 0xc0, !PT ;  /* 0x0000000316087812 */ /* 0x000fe200078ec0ff */
[----:B------:R-:W-:-:S10]  /*03f0*/  IMAD.MOV.U32 R9, RZ, RZ, RZ ;  /* 0x000000ffff097224 */ /* 0x000fd400078e00ff */
[----:B0-----:R-:W-:Y:S05]  /*0400*/  @!P0 BRA `(.L_x_5) ;  /* 0x0000000400d48947 */ /* 0x001fea0003800000 */
[----:B------:R-:W0:Y:S01]  /*0410*/  LDC.64 R20, c[0x0][0x448] ;  /* 0x00011200ff147b82 */ /* 0x000e220000000a00 */
[----:B------:R-:W-:Y:S01]  /*0420*/  LOP3.LUT R9, R22, 0x7ffffffc, RZ, 0xc0, !PT ;  /* 0x7ffffffc16097812 */ /* 0x000fe200078ec0ff */
[----:B-----5:R-:W-:-:S04]  /*0430*/  IMAD.MOV.U32 R29, RZ, RZ, R6 ;  /* 0x000000ffff1d7224 */ /* 0x020fc800078e0006 */
[----:B------:R-:W-:Y:S02]  /*0440*/  IMAD.MOV R28, RZ, RZ, -R9 ;  /* 0x000000ffff1c7224 */ /* 0x000fe400078e0a09 */
[----:B------:R-:W1:Y:S08]  /*0450*/  LDC.64 R18, c[0x0][0x430] ;  /* 0x00010c00ff127b82 */ /* 0x000e700000000a00 */
[----:B------:R-:W2:Y:S08]  /*0460*/  LDC.64 R16, c[0x0][0x428] ;  /* 0x00010a00ff107b82 */ /* 0x000eb00000000a00 */
[----:B------:R-:W3:Y:S02]  /*0470*/  LDC.64 R14, c[0x0][0x400] ;  /* 0x00010000ff0e7b82 */ /* 0x000ee40000000a00 */
.L_x_18:
[----:B---34-:R-:W-:-:S05]  /*0480*/  IMAD.WIDE R12, R29, 0x4, R14 ;  /* 0x000000041d0c7825 */ /* 0x018fca00078e020e */
[----:B------:R-:W3:Y:S01]  /*0490*/  LDG.E R35, desc[UR12][R12.64] ;  /* 0x0000000c0c237981 */ /* 0x000ee2000c1e1900 */
[----:B------:R-:W-:Y:S01]  /*04a0*/  VIADD R28, R28, 0x4 ;  /* 0x000000041c1c7836 */ /* 0x000fe20000000000 */
[----:B------:R-:W-:Y:S05]  /*04b0*/  YIELD ;  /* 0x0000000000007946 */ /* 0x000fea0003800000 */
[----:B------:R-:W-:Y:S01]  /*04c0*/  BSSY.RECONVERGENT B3, `(.L_x_6) ;  /* 0x0000019000037945 */ /* 0x000fe20003800200 */
[----:B------:R-:W-:Y:S01]  /*04d0*/  ISETP.NE.AND P2, PT, R28, RZ, PT ;  /* 0x000000ff1c00720c */ /* 0x000fe20003f45270 */
[----:B---3--:R-:W-:-:S05]  /*04e0*/  IMAD.IADD R27, R4, 0x1, R35 ;  /* 0x00000001041b7824 */ /* 0x008fca00078e0223 */
[----:B------:R-:W-:-:S04]  /*04f0*/  ISETP.GE.AND P0, PT, R27, RZ, PT ;  /* 0x000000ff1b00720c */ /* 0x000fc80003f06270 */
[----:B------:R-:W-:-:S13]  /*0500*/  ISETP.GE.OR P0, PT, R27, UR10, !P0 ;  /* 0x0000000a1b007c0c */ /* 0x000fda000c706670 */
[----:B------:R-:W-:Y:S05]  /*0510*/  @P0 BRA `(.L_x_7) ;  /* 0x00000000004c0947 */ /* 0x000fea0003800000 */
[----:B--2---:R-:W-:-:S05]  /*0520*/  IMAD.WIDE.U32 R22, R27, 0x4, R16 ;  /* 0x000000041b167825 */ /* 0x004fca00078e0010 */
[----:B------:R-:W2:Y:S02]  /*0530*/  LDG.E R24, desc[UR12][R22.64] ;  /* 0x0000000c16187981 */ /* 0x000ea4000c1e1900 */
[----:B--2---:R-:W-:-:S13]  /*0540*/  ISETP.NE.AND P0, PT, R24, R3, PT ;  /* 0x000000031800720c */ /* 0x004fda0003f05270 */
[----:B------:R-:W-:Y:S05]  /*0550*/  @!P0 BRA `(.L_x_8) ;  /* 0x00000000002c8947 */ /* 0x000fea0003800000 */
[----:B------:R-:W-:Y:S02]  /*0560*/  HFMA2 R25, -RZ, RZ, 1.984375, 0 ;  /* 0x3ff00000ff197431 */ /* 0x000fe400000001ff */
[----:B0-----:R-:W-:-:S04]  /*0570*/  IMAD.WIDE.U32 R26, R27, 0x8, R20 ;  /* 0x000000081b1a7825 */ /* 0x001fc800078e0014 */
[----:B------:R-:W-:Y:S02]  /*0580*/  IMAD.MOV.U32 R24, RZ, RZ, 0x0 ;  /* 0x00000000ff187424 */ /* 0x000fe400078e00ff */
[----:B------:R-:W-:-:S03]  /*0590*/  IMAD.MOV.U32 R33, RZ, RZ, 0x1 ;  /* 0x00000001ff217424 */ /* 0x000fc600078e00ff */
[----:B------:R4:W-:Y:S04]  /*05a0*/  STG.E.64 desc[UR12][R26.64], R24 ;  /* 0x000000181a007986 */ /* 0x0009e8000c101b0c */
[----:B------:R4:W-:Y:S04]  /*05b0*/  STG.E desc[UR12][R22.64], R3 ;  /* 0x0000000316007986 */ /* 0x0009e8000c10190c */
[----:B------:R-:W2:Y:S02]  /*05c0*/  ATOMG.E.ADD.STRONG.GPU PT, R31, desc[UR12][R10.64], R33 ;  /* 0x800000210a1f79a8 */ /* 0x000ea400081ef10c */
[----:B--2---:R-:W-:-:S04]  /*05d0*/  IMAD.IADD R31, R4, 0x1, R31 ;  /* 0x00000001041f7824 */ /* 0x004fc800078e021f */
[----:B-1----:R-:W-:-:S05]  /*05e0*/  IMAD.WIDE R30, R31, 0x4, R18 ;  /* 0x000000041f1e7825 */ /* 0x002fca00078e0212 */
[----:B------:R4:W-:Y:S01]  /*05f0*/  STG.E desc[UR12][R30.64], R35 ;  /* 0x000000231e007986 */ /* 0x0009e2000c10190c */
[----:B------:R-:W-:Y:S05]  /*0600*/  BRA `(.L_x_7) ;  /* 0x0000000000107947 */ /* 0x000fea0003800000 */
.L_x_8:
[----:B0-----:R-:W-:-:S05]  /*0610*/  IMAD.WIDE.U32 R22, R27, 0x8, R20 ;  /* 0x000000081b167825 */ /* 0x001fca00078e0014 */
[----:B------:R-:W2:Y:S02]  /*0620*/  LDG.E.64 R24, desc[UR12][R22.64] ;  /* 0x0000000c16187981 */ /* 0x000ea4000c1e1b00 */
[----:B--2---:R-:W-:-:S07]  /*0630*/  DADD R24, R24, 1 ;  /* 0x3ff0000018187429 */ /* 0x004fce0000000000 */
[----:B------:R3:W-:Y:S04]  /*0640*/  STG.E.64 desc[UR12][R22.64], R24 ;  /* 0x0000001816007986 */ /* 0x0007e8000c101b0c */
.L_x_7:
[----:B------:R-:W-:Y:S05]  /*0650*/  BSYNC.RECONVERGENT B3 ;  /* 0x0000000000037941 */ /* 0x000fea0003800200 */
.L_x_6:
[----:B------:R-:W3:Y:S01]  /*0660*/  LDG.E R33, desc[UR12][R12.64+0x4] ;  /* 0x0000040c0c217981 */ /* 0x000ee2000c1e1900 */
[----:B------:R-:W-:Y:S01]  /*0670*/  BSSY.RECONVERGENT B3, `(.L_x_9) ;  /* 0x0000018000037945 */ /* 0x000fe20003800200 */
[----:B---34-:R-:W-:-:S05]  /*0680*/  IMAD.IADD R25, R4, 0x1, R33 ;  /* 0x0000000104197824 */ /* 0x018fca00078e0221 */
[----:B------:R-:W-:-:S04]  /*0690*/  ISETP.GE.AND P0, PT, R25, RZ, PT ;  /* 0x000000ff1900720c */ /* 0x000fc80003f06270 */
[----:B------:R-:W-:-:S13]  /*06a0*/  ISETP.GE.OR P0, PT, R25, UR10, !P0 ;  /* 0x0000000a19007c0c */ /* 0x000fda000c706670 */
[----:B------:R-:W-:Y:S05]  /*06b0*/  @P0 BRA `(.L_x_10) ;  /* 0x00000000004c0947 */ /* 0x000fea0003800000 */
[----:B--2---:R-:W-:-:S05]  /*06c0*/  IMAD.WIDE.U32 R22, R25, 0x4, R16 ;  /* 0x0000000419167825 */ /* 0x004fca00078e0010 */
[----:B------:R-:W2:Y:S02]  /*06d0*/  LDG.E R24, desc[UR12][R22.64] ;  /* 0x0000000c16187981 */ /* 0x000ea4000c1e1900 */
[----:B--2---:R-:W-:-:S13]  /*06e0*/  ISETP.NE.AND P0, PT, R24, R3, PT ;  /* 0x000000031800720c */ /* 0x004fda0003f05270 */
[----:B------:R-:W-:Y:S05]  /*06f0*/  @!P0 BRA `(.L_x_11) ;  /* 0x00000000002c8947 */ /* 0x000fea0003800000 */
[----:B0-----:R-:W-:-:S04]  /*0700*/  IMAD.WIDE.U32 R24, R25, 0x8, R20 ;  /* 0x0000000819187825 */ /* 0x001fc800078e0014 */
[----:B------:R-:W-:Y:S02]  /*0710*/  IMAD.MOV.U32 R26, RZ, RZ, 0x0 ;  /* 0x00000000ff1a7424 */ /* 0x000fe400078e00ff */
        /* <DEDUP_REMOVED lines=9> */
.L_x_11:
[----:B0-----:R-:W-:-:S05]  /*07b0*/  IMAD.WIDE.U32 R22, R25, 0x8, R20 ;  /* 0x0000000819167825 */ /* 0x001fca00078e0014 */
[----:B------:R-:W2:Y:S02]  /*07c0*/  LDG.E.64 R24, desc[UR12][R22.64] ;  /* 0x0000000c16187981 */ /* 0x000ea4000c1e1b00 */
[----:B--2---:R-:W-:-:S07]  /*07d0*/  DADD R24, R24, 1 ;  /* 0x3ff0000018187429 */ /* 0x004fce0000000000 */
[----:B------:R4:W-:Y:S04]  /*07e0*/  STG.E.64 desc[UR12][R22.64], R24 ;  /* 0x0000001816007986 */ /* 0x0009e8000c101b0c */
.L_x_10:
[----:B------:R-:W-:Y:S05]  /*07f0*/  BSYNC.RECONVERGENT B3 ;  /* 0x0000000000037941 */ /* 0x000fea0003800200 */
.L_x_9:
[----:B---3--:R-:W4:Y:S01]  /*0800*/  LDG.E R33, desc[UR12][R12.64+0x8] ;  /* 0x0000080c0c217981 */ /* 0x008f22000c1e1900 */
[----:B------:R-:W-:Y:S01]  /*0810*/  BSSY.RECONVERGENT B3, `(.L_x_12) ;  /* 0x0000018000037945 */ /* 0x000fe20003800200 */
[----:B----4-:R-:W-:-:S05]  /*0820*/  IMAD.IADD R25, R4, 0x1, R33 ;  /* 0x0000000104197824 */ /* 0x010fca00078e0221 */
[----:B------:R-:W-:-:S04]  /*0830*/  ISETP.GE.AND P0, PT, R25, RZ, PT ;  /* 0x000000ff1900720c */ /* 0x000fc80003f06270 */
[----:B------:R-:W-:-:S13]  /*0840*/  ISETP.GE.OR P0, PT, R25, UR10, !P0 ;  /* 0x0000000a19007c0c */ /* 0x000fda000c706670 */
[----:B------:R-:W-:Y:S05]  /*0850*/  @P0 BRA `(.L_x_13) ;  /* 0x00000000004c0947 */ /* 0x000fea0003800000 */
[----:B--2---:R-:W-:-:S05]  /*0860*/  IMAD.WIDE.U32 R22, R25, 0x4, R16 ;  /* 0x0000000419167825 */ /* 0x004fca00078e0010 */
[----:B------:R-:W2:Y:S02]  /*0870*/  LDG.E R24, desc[UR12][R22.64] ;  /* 0x0000000c16187981 */ /* 0x000ea4000c1e1900 */
[----:B--2---:R-:W-:-:S13]  /*0880*/  ISETP.NE.AND P0, PT, R24, R3, PT ;  /* 0x000000031800720c */ /* 0x004fda0003f05270 */
[----:B------:R-:W-:Y:S05]  /*0890*/  @!P0 BRA `(.L_x_14) ;  /* 0x00000000002c8947 */ /* 0x000fea0003800000 */
[----:B0-----:R-:W-:Y:S01]  /*08a0*/  IMAD.WIDE.U32 R24, R25, 0x8, R20 ;  /* 0x0000000819187825 */ /* 0x001fe200078e0014 */
[----:B------:R-:W-:-:S03]  /*08b0*/  MOV R26, 0x0 ;  /* 0x00000000001a7802 */ /* 0x000fc60000000f00 */
        /* <DEDUP_REMOVED lines=9> */
.L_x_14:
[----:B0-----:R-:W-:-:S05]  /*0950*/  IMAD.WIDE.U32 R22, R25, 0x8, R20 ;  /* 0x0000000819167825 */ /* 0x001fca00078e0014 */
[----:B------:R-:W2:Y:S02]  /*0960*/  LDG.E.64 R24, desc[UR12][R22.64] ;  /* 0x0000000c16187981 */ /* 0x000ea4000c1e1b00 */
[----:B--2---:R-:W-:-:S07]  /*0970*/  DADD R24, R24, 1 ;  /* 0x3ff0000018187429 */ /* 0x004fce0000000000 */
[----:B------:R4:W-:Y:S04]  /*0980*/  STG.E.64 desc[UR12][R22.64], R24 ;  /* 0x0000001816007986 */ /* 0x0009e8000c101b0c */
.L_x_13:
[----:B------:R-:W-:Y:S05]  /*0990*/  BSYNC.RECONVERGENT B3 ;  /* 0x0000000000037941 */ /* 0x000fea0003800200 */
.L_x_12:
        /* <DEDUP_REMOVED lines=21> */
.L_x_17:
[----:B0-----:R-:W-:-:S05]  /*0af0*/  IMAD.WIDE.U32 R12, R25, 0x8, R20 ;  /* 0x00000008190c7825 */ /* 0x001fca00078e0014 */
[----:B------:R-:W2:Y:S02]  /*0b00*/  LDG.E.64 R22, desc[UR12][R12.64] ;  /* 0x0000000c0c167981 */ /* 0x000ea4000c1e1b00 */
[----:B--2---:R-:W-:-:S07]  /*0b10*/  DADD R22, R22, 1 ;  /* 0x3ff0000016167429 */ /* 0x004fce0000000000 */
[----:B------:R4:W-:Y:S04]  /*0b20*/  STG.E.64 desc[UR12][R12.64], R22 ;  /* 0x000000160c007986 */ /* 0x0009e8000c101b0c */
.L_x_16:
[----:B------:R-:W-:Y:S05]  /*0b30*/  BSYNC.RECONVERGENT B3 ;  /* 0x0000000000037941 */ /* 0x000fea0003800200 */
.L_x_15:
[----:B------:R-:W-:Y:S01]  /*0b40*/  IADD3 R29, PT, PT, R29, 0x4, RZ ;  /* 0x000000041d1d7810 */ /* 0x000fe20007ffe0ff */
[----:B------:R-:W-:Y:S06]  /*0b50*/  @P2 BRA `(.L_x_18) ;  /* 0xfffffff800482947 */ /* 0x000fec000383ffff */
.L_x_5:
[----:B------:R-:W-:Y:S05]  /*0b60*/  BSYNC B0 ;  /* 0x0000000000007941 */ /* 0x000fea0003800000 */
.L_x_4:
[----:B------:R-:W-:-:S13]  /*0b70*/  ISETP.NE.AND P0, PT, R8, RZ, PT ;  /* 0x000000ff0800720c */ /* 0x000fda0003f05270 */
[----:B------:R-:W-:Y:S05]  /*0b80*/  @!P0 BRA `(.L_x_3) ;  /* 0x00000004007c8947 */ /* 0x000fea0003800000 */
[----:B---34-:R-:W3:Y:S01]  /*0b90*/  LDC.64 R12, c[0x0][0x400] ;  /* 0x00010000ff0c7b82 */ /* 0x018ee20000000a00 */
[----:B-----5:R-:W-:-:S04]  /*0ba0*/  IMAD.IADD R9, R6, 0x1, R9 ;  /* 0x0000000106097824 */ /* 0x020fc800078e0209 */
[----:B---3--:R-:W-:-:S05]  /*0bb0*/  IMAD.WIDE R12, R9, 0x4, R12 ;  /* 0x00000004090c7825 */ /* 0x008fca00078e020c */
[----:B------:R-:W2:Y:S01]  /*0bc0*/  LDG.E R23, desc[UR12][R12.64] ;  /* 0x0000000c0c177981 */ /* 0x000ea2000c1e1900 */
[----:B------:R-:W-:Y:S01]  /*0bd0*/  BSSY.RECONVERGENT B0, `(.L_x_19) ;  /* 0x000001c000007945 */ /* 0x000fe20003800200 */
[----:B--2---:R-:W-:-:S05]  /*0be0*/  IMAD.IADD R17, R4, 0x1, R23 ;  /* 0x0000000104117824 */ /* 0x004fca00078e0217 */
[----:B------:R-:W-:-:S04]  /*0bf0*/  ISETP.GE.AND P0, PT, R17, RZ, PT ;  /* 0x000000ff1100720c */ /* 0x000fc80003f06270 */
[----:B------:R-:W-:-:S13]  /*0c00*/  ISETP.GE.OR P0, PT, R17, UR10, !P0 ;  /* 0x0000000a11007c0c */ /* 0x000fda000c706670 */
[----:B------:R-:W-:Y:S05]  /*0c10*/  @P0 BRA `(.L_x_20) ;  /* 0x00000000005c0947 */ /* 0x000fea0003800000 */
[----:B-1----:R-:W1:Y:S02]  /*0c20*/  LDC.64 R18, c[0x0][0x428] ;  /* 0x00010a00ff127b82 */ /* 0x002e640000000a00 */
[----:B-1----:R-:W-:-:S05]  /*0c30*/  IMAD.WIDE.U32 R18, R17, 0x4, R18 ;  /* 0x0000000411127825 */ /* 0x002fca00078e0012 */
[----:B------:R-:W2:Y:S02]  /*0c40*/  LDG.E R6, desc[UR12][R18.64] ;  /* 0x0000000c12067981 */ /* 0x000ea4000c1e1900 */
[----:B--2---:R-:W-:-:S13]  /*0c50*/  ISETP.NE.AND P0, PT, R6, R3, PT ;  /* 0x000000030600720c */ /* 0x004fda0003f05270 */
[----:B------:R-:W-:Y:S05]  /*0c60*/  @!P0 BRA `(.L_x_21) ;  /* 0x0000000000348947 */ /* 0x000fea0003800000 */
[----:B------:R-:W1:Y:S01]  /*0c70*/  LDC.64 R14, c[0x0][0x448] ;  /* 0x00011200ff0e7b82 */ /* 0x000e620000000a00 */
[----:B0-----:R-:W-:Y:S02]  /*0c80*/  IMAD.MOV.U32 R20, RZ, RZ, 0x0 ;  /* 0x00000000ff147424 */ /* 0x001fe400078e00ff */
[----:B------:R-:W-:Y:S02]  /*0c90*/  IMAD.MOV.U32 R21, RZ, RZ, 0x3ff00000 ;  /* 0x3ff00000ff157424 */ /* 0x000fe400078e00ff */
[----:B------:R-:W-:Y:S02]  /*0ca0*/  IMAD.MOV.U32 R25, RZ, RZ, 0x1 ;  /* 0x00000001ff197424 */ /* 0x000fe400078e00ff */
[----:B-1----:R-:W-:Y:S02]  /*0cb0*/  IMAD.WIDE.U32 R14, R17, 0x8, R14 ;  /* 0x00000008110e7825 */ /* 0x002fe400078e000e */
[----:B------:R-:W0:Y:S03]  /*0cc0*/  LDC.64 R16, c[0x0][0x430] ;  /* 0x00010c00ff107b82 */ /* 0x000e260000000a00 */
[----:B------:R2:W-:Y:S04]  /*0cd0*/  STG.E.64 desc[UR12][R14.64], R20 ;  /* 0x000000140e007986 */ /* 0x0005e8000c101b0c */
[----:B------:R2:W-:Y:S04]  /*0ce0*/  STG.E desc[UR12][R18.64], R3 ;  /* 0x0000000312007986 */ /* 0x0005e8000c10190c */
[----:B------:R-:W3:Y:S02]  /*0cf0*/  ATOMG.E.ADD.STRONG.GPU PT, R9, desc[UR12][R10.64], R25 ;  /* 0x800000190a0979a8 */ /* 0x000ee400081ef10c */
[----:B---3--:R-:W-:-:S04]  /*0d00*/  IMAD.IADD R9, R4, 0x1, R9 ;  /* 0x0000000104097824 */ /* 0x008fc800078e0209 */
[----:B0-----:R-:W-:-:S05]  /*0d10*/  IMAD.WIDE R16, R9, 0x4, R16 ;  /* 0x0000000409107825 */ /* 0x001fca00078e0210 */
[----:B------:R2:W-:Y:S01]  /*0d20*/  STG.E desc[UR12][R16.64], R23 ;  /* 0x0000001710007986 */ /* 0x0005e2000c10190c */
[----:B------:R-:W-:Y:S05]  /*0d30*/  BRA `(.L_x_20) ;  /* 0x0000000000147947 */ /* 0x000fea0003800000 */
.L_x_21:
[----:B------:R-:W1:Y:S02]  /*0d40*/  LDC.64 R14, c[0x0][0x448] ;  /* 0x00011200ff0e7b82 */ /* 0x000e640000000a00 */
[----:B-1----:R-:W-:-:S05]  /*0d50*/  IMAD.WIDE.U32 R16, R17, 0x8, R14 ;  /* 0x0000000811107825 */ /* 0x002fca00078e000e */
[----:B------:R-:W2:Y:S02]  /*0d60*/  LDG.E.64 R14, desc[UR12][R16.64] ;  /* 0x0000000c100e7981 */ /* 0x000ea4000c1e1b00 */
[----:B--2---:R-:W-:-:S07]  /*0d70*/  DADD R14, R14, 1 ;  /* 0x3ff000000e0e7429 */ /* 0x004fce0000000000 */
[----:B------:R3:W-:Y:S04]  /*0d80*/  STG.E.64 desc[UR12][R16.64], R14 ;  /* 0x0000000e10007986 */ /* 0x0007e8000c101b0c */
.L_x_20:
[----:B------:R-:W-:Y:S05]  /*0d90*/  BSYNC.RECONVERGENT B0 ;  /* 0x0000000000007941 */ /* 0x000fea0003800200 */
.L_x_19:
[----:B------:R-:W-:-:S13]  /*0da0*/  ISETP.NE.AND P0, PT, R8, 0x1, PT ;  /* 0x000000010800780c */ /* 0x000fda0003f05270 */
[----:B------:R-:W-:Y:S05]  /*0db0*/  @!P0 BRA `(.L_x_3) ;  /* 0x0000000000f08947 */ /* 0x000fea0003800000 */
[----:B--2---:R-:W3:Y:S01]  /*0dc0*/  LDG.E R23, desc[UR12][R12.64+0x4] ;  /* 0x0000040c0c177981 */ /* 0x004ee2000c1e1900 */
[----:B------:R-:W-:Y:S01]  /*0dd0*/  BSSY.RECONVERGENT B0, `(.L_x_22) ;  /* 0x000001c000007945 */ /* 0x000fe20003800200 */
[----:B---3--:R-:W-:-:S05]  /*0de0*/  IMAD.IADD R17, R4, 0x1, R23 ;  /* 0x0000000104117824 */ /* 0x008fca00078e0217 */
        /* <DEDUP_REMOVED lines=9> */
[----:B0-----:R-:W-:Y:S01]  /*0e80*/  IMAD.MOV.U32 R20, RZ, RZ, 0x0 ;  /* 0x00000000ff147424 */ /* 0x001fe200078e00ff */
[----:B------:R-:W-:Y:S01]  /*0e90*/  MOV R21, 0x3ff00000 ;  /* 0x3ff0000000157802 */ /* 0x000fe20000000f00 */
[----:B------:R-:W-:Y:S02]  /*0ea0*/  IMAD.MOV.U32 R25, RZ, RZ, 0x1 ;  /* 0x00000001ff197424 */ /* 0x000fe400078e00ff */
[----:B-1----:R-:W-:-:S03]  /*0eb0*/  IMAD.WIDE.U32 R14, R17, 0x8, R14 ;  /* 0x00000008110e7825 */ /* 0x002fc600078e000e */
[----:B------:R-:W0:Y:S02]  /*0ec0*/  LDC.64 R16, c[0x0][0x430] ;  /* 0x00010c00ff107b82 */ /* 0x000e240000000a00 */
[----:B------:R2:W-:Y:S04]  /*0ed0*/  STG.E.64 desc[UR12][R14.64], R20 ;  /* 0x000000140e007986 */ /* 0x0005e8000c101b0c */
[----:B------:R2:W-:Y:S04]  /*0ee0*/  STG.E desc[UR12][R18.64], R3 ;  /* 0x0000000312007986 */ /* 0x0005e8000c10190c */
[----:B------:R-:W3:Y:S02]  /*0ef0*/  ATOMG.E.ADD.STRONG.GPU PT, R9, desc[UR12][R10.64], R25 ;  /* 0x800000190a0979a8 */ /* 0x000ee400081ef10c */
[----:B---3--:R-:W-:-:S04]  /*0f00*/  IMAD.IADD R9, R4, 0x1, R9 ;  /* 0x0000000104097824 */ /* 0x008fc800078e0209 */
[----:B0-----:R-:W-:-:S05]  /*0f10*/  IMAD.WIDE R16, R9, 0x4, R16 ;  /* 0x0000000409107825 */ /* 0x001fca00078e0210 */
[----:B------:R2:W-:Y:S01]  /*0f20*/  STG.E desc[UR12][R16.64], R23 ;  /* 0x0000001710007986 */ /* 0x0005e2000c10190c */
[----:B------:R-:W-:Y:S05]  /*0f30*/  BRA `(.L_x_23) ;  /* 0x0000000000147947 */ /* 0x000fea0003800000 */
.L_x_24:
[----:B------:R-:W1:Y:S02]  /*0f40*/  LDC.64 R14, c[0x0][0x448] ;  /* 0x00011200ff0e7b82 */ /* 0x000e640000000a00 */
[----:B-1----:R-:W-:-:S05]  /*0f50*/  IMAD.WIDE.U32 R16, R17, 0x8, R14 ;  /* 0x0000000811107825 */ /* 0x002fca00078e000e */
[----:B------:R-:W2:Y:S02]  /*0f60*/  LDG.E.64 R14, desc[UR12][R16.64] ;  /* 0x0000000c100e7981 */ /* 0x000ea4000c1e1b00 */
[----:B--2---:R-:W-:-:S07]  /*0f70*/  DADD R14, R14, 1 ;  /* 0x3ff000000e0e7429 */ /* 0x004fce0000000000 */
[----:B------:R3:W-:Y:S04]  /*0f80*/  STG.E.64 desc[UR12][R16.64], R14 ;  /* 0x0000000e10007986 */ /* 0x0007e8000c101b0c */
.L_x_23:
[----:B------:R-:W-:Y:S05]  /*0f90*/  BSYNC.RECONVERGENT B0 ;  /* 0x0000000000007941 */ /* 0x000fea0003800200 */
.L_x_22:
[----:B------:R-:W-:-:S13]  /*0fa0*/  ISETP.NE.AND P0, PT, R8, 0x2, PT ;  /* 0x000000020800780c */ /* 0x000fda0003f05270 */
[----:B------:R-:W-:Y:S05]  /*0fb0*/  @!P0 BRA `(.L_x_3) ;  /* 0x0000000000708947 */ /* 0x000fea0003800000 */
[----:B0-2---:R-:W1:Y:S02]  /*0fc0*/  LDG.E R21, desc[UR12][R12.64+0x8] ;  /* 0x0000080c0c157981 */ /* 0x005e64000c1e1900 */
[----:B-1----:R-:W-:-:S05]  /*0fd0*/  IMAD.IADD R19, R4, 0x1, R21 ;  /* 0x0000000104137824 */ /* 0x002fca00078e0215 */
[----:B------:R-:W-:-:S04]  /*0fe0*/  ISETP.GE.AND P0, PT, R19, RZ, PT ;  /* 0x000000ff1300720c */ /* 0x000fc80003f06270 */
[----:B------:R-:W-:-:S13]  /*0ff0*/  ISETP.GE.OR P0, PT, R19, UR10, !P0 ;  /* 0x0000000a13007c0c */ /* 0x000fda000c706670 */
[----:B------:R-:W-:Y:S05]  /*1000*/  @P0 BRA `(.L_x_3) ;  /* 0x00000000005c0947 */ /* 0x000fea0003800000 */
[----:B---3--:R-:W0:Y:S02]  /*1010*/  LDC.64 R14, c[0x0][0x428] ;  /* 0x00010a00ff0e7b82 */ /* 0x008e240000000a00 */
[----:B0-----:R-:W-:-:S05]  /*1020*/  IMAD.WIDE.U32 R14, R19, 0x4, R14 ;  /* 0x00000004130e7825 */ /* 0x001fca00078e000e */
[----:B------:R-:W2:Y:S02]  /*1030*/  LDG.E R6, desc[UR12][R14.64] ;  /* 0x0000000c0e067981 */ /* 0x000ea4000c1e1900 */
[----:B--2---:R-:W-:-:S13]  /*1040*/  ISETP.NE.AND P0, PT, R6, R3, PT ;  /* 0x000000030600720c */ /* 0x004fda0003f05270 */
[----:B------:R-:W-:Y:S05]  /*1050*/  @!P0 BRA `(.L_x_25) ;  /* 0x0000000000348947 */ /* 0x000fea0003800000 */
[----:B------:R-:W0:Y:S01]  /*1060*/  LDC.64 R8, c[0x0][0x448] ;  /* 0x00011200ff087b82 */ /* 0x000e220000000a00 */
[----:B------:R-:W-:Y:S02]  /*1070*/  IMAD.MOV.U32 R16, RZ, RZ, 0x0 ;  /* 0x00000000ff107424 */ /* 0x000fe400078e00ff */
[----:B------:R-:W-:Y:S02]  /*1080*/  IMAD.MOV.U32 R17, RZ, RZ, 0x3ff00000 ;  /* 0x3ff00000ff117424 */ /* 0x000fe400078e00ff */
[----:B------:R-:W-:-:S03]  /*1090*/  IMAD.MOV.U32 R23, RZ, RZ, 0x1 ;  /* 0x00000001ff177424 */ /* 0x000fc600078e00ff */
[----:B------:R-:W1:Y:S01]  /*10a0*/  LDC.64 R12, c[0x0][0x430] ;  /* 0x00010c00ff0c7b82 */ /* 0x000e620000000a00 */
[----:B0-----:R-:W-:-:S05]  /*10b0*/  IMAD.WIDE.U32 R8, R19, 0x8, R8 ;  /* 0x0000000813087825 */ /* 0x001fca00078e0008 */
[----:B------:R0:W-:Y:S04]  /*10c0*/  STG.E.64 desc[UR12][R8.64], R16 ;  /* 0x0000001008007986 */ /* 0x0001e8000c101b0c */
[----:B------:R0:W-:Y:S04]  /*10d0*/  STG.E desc[UR12][R14.64], R3 ;  /* 0x000000030e007986 */ /* 0x0001e8000c10190c */
[----:B------:R-:W2:Y:S02]  /*10e0*/  ATOMG.E.ADD.STRONG.GPU PT, R19, desc[UR12][R10.64], R23 ;  /* 0x800000170a1379a8 */ /* 0x000ea400081ef10c */
[----:B--2---:R-:W-:-:S04]  /*10f0*/  IMAD.IADD R19, R4, 0x1, R19 ;  /* 0x0000000104137824 */ /* 0x004fc800078e0213 */
[----:B-1----:R-:W-:-:S05]  /*1100*/  IMAD.WIDE R12, R19, 0x4, R12 ;  /* 0x00000004130c7825 */ /* 0x002fca00078e020c */
[----:B------:R0:W-:Y:S01]  /*1110*/  STG.E desc[UR12][R12.64], R21 ;  /* 0x000000150c007986 */ /* 0x0001e2000c10190c */
[----:B------:R-:W-:Y:S05]  /*1120*/  BRA `(.L_x_3) ;  /* 0x0000000000147947 */ /* 0x000fea0003800000 */
.L_x_25:
[----:B------:R-:W0:Y:S02]  /*1130*/  LDC.64 R8, c[0x0][0x448] ;  /* 0x00011200ff087b82 */ /* 0x000e240000000a00 */
[----:B0-----:R-:W-:-:S05]  /*1140*/  IMAD.WIDE.U32 R12, R19, 0x8, R8 ;  /* 0x00000008130c7825 */ /* 0x001fca00078e0008 */
[----:B------:R-:W2:Y:S02]  /*1150*/  LDG.E.64 R8, desc[UR12][R12.64] ;  /* 0x0000000c0c087981 */ /* 0x000ea4000c1e1b00 */
[----:B--2---:R-:W-:-:S07]  /*1160*/  DADD R8, R8, 1 ;  /* 0x3ff0000008087429 */ /* 0x004fce0000000000 */
[----:B------:R0:W-:Y:S04]  /*1170*/  STG.E.64 desc[UR12][R12.64], R8 ;  /* 0x000000080c007986 */ /* 0x0001e8000c101b0c */
.L_x_3:
[----:B------:R-:W-:Y:S05]  /*1180*/  BSYNC B1 ;  /* 0x0000000000017941 */ /* 0x000fea0003800000 */
.L_x_2:
[----:B------:R-:W-:Y:S05]  /*1190*/  @!P1 BRA `(.L_x_26) ;  /* 0xfffffff0004c9947 */ /* 0x000fea000383ffff */
.L_x_1:
[----:B------:R-:W-:Y:S05]  /*11a0*/  BSYNC B2 ;  /* 0x0000000000027941 */ /* 0x000fea0003800000 */
.L_x_0:
[----:B-----5:R-:W1:Y:S01]  /*11b0*/  S2R R6, SR_TID.X ;  /* 0x0000000000067919 */ /* 0x020e620000002100 */
[----:B------:R-:W-:Y:S01]  /*11c0*/  BSSY.RECONVERGENT B1, `(.L_x_27) ;  /* 0x000010c000017945 */ /* 0x000fe20003800200 */
[----:B0-----:R-:W-:Y:S01]  /*11d0*/  IMAD.MOV.U32 R8, RZ, RZ, RZ ;  /* 0x000000ffff087224 */ /* 0x001fe200078e00ff */
[----:B-1----:R-:W-:-:S13]  /*11e0*/  LOP3.LUT P0, R6, R6, 0x1f, RZ, 0xc0, !PT ;  /* 0x0000001f06067812 */ /* 0x002fda000780c0ff */
[----:B------:R-:W-:Y:S05]  /*11f0*/  @P0 BRA `(.L_x_28) ;  /* 0x0000001000200947 */ /* 0x000fea0003800000 */
[----:B---34-:R-:W0:Y:S01]  /*1200*/  LDC.64 R12, c[0x0][0x448] ;  /* 0x00011200ff0c7b82 */ /* 0x018e220000000a00 */
[----:B------:R-:W-:-:S05]  /*1210*/  IADD3 R7, PT, PT, R4, R5, RZ ;  /* 0x0000000504077210 */ /* 0x000fca0007ffe0ff */
[----:B0-----:R-:W-:-:S05]  /*1220*/  IMAD.WIDE R12, R7, 0x8, R12 ;  /* 0x00000008070c7825 */ /* 0x001fca00078e020c */
[----:B--2---:R-:W2:Y:S02]  /*1230*/  LDG.E.64 R14, desc[UR12][R12.64] ;  /* 0x0000000c0c0e7981 */ /* 0x004ea4000c1e1b00 */
[----:B--2---:R-:W-:-:S07]  /*1240*/  DADD R14, R14, -1 ;  /* 0xbff000000e0e7429 */ /* 0x004fce0000000000 */
[----:B------:R0:W-:Y:S04]  /*1250*/  STG.E.64 desc[UR12][R12.64], R14 ;  /* 0x0000000e0c007986 */ /* 0x0001e8000c101b0c */
[----:B------:R-:W2:Y:S02]  /*1260*/  LDG.E R7, desc[UR12][R10.64] ;  /* 0x0000000c0a077981 */ /* 0x000ea4000c1e1900 */
[----:B--2---:R-:W-:-:S13]  /*1270*/  ISETP.GE.AND P0, PT, R7, 0x1, PT ;  /* 0x000000010700780c */ /* 0x004fda0003f06270 */
[----:B0-----:R-:W-:Y:S05]  /*1280*/  @!P0 BRA `(.L_x_28) ;  /* 0x0000000c00fc8947 */ /* 0x001fea0003800000 */
[----:B------:R-:W-:Y:S01]  /*1290*/  IMAD.MOV.U32 R8, RZ, RZ, -0x1 ;  /* 0xffffffffff087424 */ /* 0x000fe200078e00ff */
[----:B------:R-:W-:Y:S01]  /*12a0*/  CS2R R12, SRZ ;  /* 0x00000000000c7805 */ /* 0x000fe2000001ff00 */
[----:B------:R-:W-:-:S07]  /*12b0*/  IMAD.MOV.U32 R9, RZ, RZ, RZ ;  /* 0x000000ffff097224 */ /* 0x000fce00078e00ff */
.L_x_39:
[----:B------:R-:W0:Y:S01]  /*12c0*/  LDC.64 R16, c[0x0][0x430] ;  /* 0x00010c00ff107b82 */ /* 0x000e220000000a00 */
[----:B------:R-:W-:-:S04]  /*12d0*/  IMAD.IADD R15, R4, 0x1, R9 ;  /* 0x00000001040f7824 */ /* 0x000fc800078e0209 */
[----:B0-----:R-:W-:-:S05]  /*12e0*/  IMAD.WIDE R16, R15, 0x4, R16 ;  /* 0x000000040f107825 */ /* 0x001fca00078e0210 */
[----:B------:R-:W2:Y:S01]  /*12f0*/  LDG.E R31, desc[UR12][R16.64] ;  /* 0x0000000c101f7981 */ /* 0x000ea2000c1e1900 */
[----:B------:R-:W-:Y:S01]  /*1300*/  VIADD R9, R9, 0x1 ;  /* 0x0000000109097836 */ /* 0x000fe20000000000 */
[----:B------:R-:W-:Y:S04]  /*1310*/  BSSY.RECONVERGENT B0, `(.L_x_29) ;  /* 0x00000f5000007945 */ /* 0x000fe80003800200 */
[----:B------:R-:W-:Y:S01]  /*1320*/  BSSY.RELIABLE B2, `(.L_x_30) ;  /* 0x0000045000027945 */ /* 0x000fe20003800100 */
[----:B------:R-:W-:Y:S01]  /*1330*/  IMAD.MOV.U32 R14, RZ, RZ, R12 ;  /* 0x000000ffff0e7224 */ /* 0x000fe200078e000c */
[----:B------:R-:W-:Y:S01]  /*1340*/  ISETP.NE.AND P1, PT, R9, R7, PT ;  /* 0x000000070900720c */ /* 0x000fe20003f25270 */
[----:B------:R-:W-:Y:S01]  /*1350*/  IMAD.MOV.U32 R15, RZ, RZ, R13 ;  /* 0x000000ffff0f7224 */ /* 0x000fe200078e000d */
[----:B--2---:R-:W-:-:S04]  /*1360*/  ISETP.GE.AND P0, PT, R31, UR6, PT ;  /* 0x000000061f007c0c */ /* 0x004fc8000bf06270 */
[----:B------:R-:W-:-:S13]  /*1370*/  ISETP.LT.OR P0, PT, R31, RZ, P0 ;  /* 0x000000ff1f00720c */ /* 0x000fda0000701670 */
[----:B------:R-:W-:Y:S05]  /*1380*/  @P0 BRA `(.L_x_31) ;  /* 0x0000000000e40947 */ /* 0x000fea0003800000 */
[----:B------:R-:W0:Y:S02]  /*1390*/  LDC.64 R16, c[0x0][0x3e0] ;  /* 0x0000f800ff107b82 */ /* 0x000e240000000a00 */
[----:B0-----:R-:W-:-:S05]  /*13a0*/  IMAD.WIDE.U32 R16, R31, 0x4, R16 ;  /* 0x000000041f107825 */ /* 0x001fca00078e0010 */
[----:B------:R-:W2:Y:S01]  /*13b0*/  LDG.E R30, desc[UR12][R16.64] ;  /* 0x0000000c101e7981 */ /* 0x000ea2000c1e1900 */
[----:B------:R-:W0:Y:S01]  /*13c0*/  MUFU.RCP64H R19, UR9 ;  /* 0x0000000900137d08 */ /* 0x000e220008001800 */
[----:B------:R-:W-:Y:S01]  /*13d0*/  IMAD.U32 R20, RZ, RZ, UR8 ;  /* 0x00000008ff147e24 */ /* 0x000fe2000f8e00ff */
[----:B------:R-:W-:Y:S01]  /*13e0*/  MOV R18, 0x1 ;  /* 0x0000000100127802 */ /* 0x000fe20000000f00 */
[----:B------:R-:W-:Y:S01]  /*13f0*/  IMAD.U32 R21, RZ, RZ, UR9 ;  /* 0x00000009ff157e24 */ /* 0x000fe2000f8e00ff */
[----:B------:R-:W-:Y:S01]  /*1400*/  BSSY.RECONVERGENT B3, `(.L_x_32) ;  /* 0x0000015000037945 */ /* 0x000fe20003800200 */
[----:B------:R-:W-:Y:S02]  /*1410*/  IMAD.U32 R22, RZ, RZ, UR8 ;  /* 0x00000008ff167e24 */ /* 0x000fe4000f8e00ff */
[----:B------:R-:W-:Y:S02]  /*1420*/  IMAD.U32 R23, RZ, RZ, UR9 ;  /* 0x00000009ff177e24 */ /* 0x000fe4000f8e00ff */
[----:B------:R-:W-:Y:S01]  /*1430*/  IMAD.MOV.U32 R32, RZ, RZ, R8 ;  /* 0x000000ffff207224 */ /* 0x000fe200078e0008 */
[----:B0-----:R-:W-:-:S08]  /*1440*/  DFMA R20, R18, -R20, 1 ;  /* 0x3ff000001214742b */ /* 0x001fd00000000814 */
[----:B------:R-:W-:-:S08]  /*1450*/  DFMA R20, R20, R20, R20 ;  /* 0x000000141414722b */ /* 0x000fd00000000014 */
[----:B------:R-:W-:-:S08]  /*1460*/  DFMA R18, R18, R20, R18 ;  /* 0x000000141212722b */ /* 0x000fd00000000012 */
[----:B------:R-:W-:-:S08]  /*1470*/  DFMA R22, R18, -R22, 1 ;  /* 0x3ff000001216742b */ /* 0x000fd00000000816 */
[----:B------:R-:W-:Y:S01]  /*1480*/  DFMA R22, R18, R22, R18 ;  /* 0x000000161216722b */ /* 0x000fe20000000012 */
[----:B--2---:R-:W0:Y:S07]  /*1490*/  I2F.F64 R20, R30 ;  /* 0x0000001e00147312 */ /* 0x004e2e0000201c00 */
[----:B0-----:R-:W-:Y:S01]  /*14a0*/  DMUL R16, R20, R22 ;  /* 0x0000001614107228 */ /* 0x001fe20000000000 */
[----:B------:R-:W-:-:S07]  /*14b0*/  FSETP.GEU.AND P2, PT, |R21|, 6.5827683646048100446e-37, PT ;  /* 0x036000001500780b */ /* 0x000fce0003f4e200 */
[----:B------:R-:W-:-:S08]  /*14c0*/  DFMA R18, R16, -UR8, R20 ;  /* 0x8000000810127c2b */ /* 0x000fd00008000014 */
[----:B------:R-:W-:-:S10]  /*14d0*/  DFMA R16, R22, R18, R16 ;  /* 0x000000121610722b */ /* 0x000fd40000000010 */
[----:B------:R-:W-:-:S05]  /*14e0*/  FFMA R0, RZ, UR9, R17 ;  /* 0x00000009ff007c23 */ /* 0x000fca0008000011 */
[----:B------:R-:W-:-:S13]  /*14f0*/  FSETP.GT.AND P0, PT, |R0|, 1.469367938527859385e-39, PT ;  /* 0x001000000000780b */ /* 0x000fda0003f04200 */
[----:B------:R-:W-:Y:S05]  /*1500*/  @P0 BRA P2, `(.L_x_33) ;  /* 0x0000000000100947 */ /* 0x000fea0001000000 */
[----:B------:R-:W-:-:S07]  /*1510*/  MOV R0, 0x1530 ;  /* 0x0000153000007802 */ /* 0x000fce0000000f00 */
[----:B------:R-:W-:Y:S05]  /*1520*/  CALL.REL.NOINC `($__internal_0_$__cuda_sm20_div_rn_f64_full) ;  /* 0x0000001c00b87944 */ /* 0x000fea0003c00000 */
[----:B------:R-:W-:Y:S02]  /*1530*/  IMAD.MOV.U32 R16, RZ, RZ, R24 ;  /* 0x000000ffff107224 */ /* 0x000fe400078e0018 */
[----:B------:R-:W-:-:S07]  /*1540*/  IMAD.MOV.U32 R17, RZ, RZ, R25 ;  /* 0x000000ffff117224 */ /* 0x000fce00078e0019 */
.L_x_33:
[----:B------:R-:W-:Y:S05]  /*1550*/  BSYNC.RECONVERGENT B3 ;  /* 0x0000000000037941 */ /* 0x000fea0003800200 */
.L_x_32:
[----:B------:R-:W0:Y:S01]  /*1560*/  LDC.64 R18, c[0x0][0x448] ;  /* 0x00011200ff127b82 */ /* 0x000e220000000a00 */
[----:B------:R-:W-:-:S04]  /*1570*/  IMAD.IADD R21, R4, 0x1, R31 ;  /* 0x0000000104157824 */ /* 0x000fc800078e021f */
[----:B0-----:R-:W-:-:S06]  /*1580*/  IMAD.WIDE R18, R21, 0x8, R18 ;  /* 0x0000000815127825 */ /* 0x001fcc00078e0212 */
[----:B------:R-:W2:Y:S01]  /*1590*/  LDG.E.64 R18, desc[UR12][R18.64] ;  /* 0x0000000c12127981 */ /* 0x000ea2000c1e1b00 */
[----:B------:R-:W-:-:S08]  /*15a0*/  DADD R16, -R16, 1 ;  /* 0x3ff0000010107429 */ /* 0x000fd00000000100 */
[----:B--2---:R-:W-:-:S08]  /*15b0*/  DMUL R20, R16, R18 ;  /* 0x0000001210147228 */ /* 0x004fd00000000000 */
[----:B------:R-:W-:-:S14]  /*15c0*/  DSETP.GT.AND P0, PT, R20, RZ, PT ;  /* 0x000000ff1400722a */ /* 0x000fdc0003f04000 */
[----:B------:R-:W-:Y:S05]  /*15d0*/  @P0 BREAK.RELIABLE B2 ;  /* 0x0000000000020942 */ /* 0x000fea0003800100 */
[----:B------:R-:W-:Y:S05]  /*15e0*/  @!P0 BRA `(.L_x_31) ;  /* 0x00000000004c8947 */ /* 0x000fea0003800000 */
[----:B------:R-:W-:Y:S01]  /*15f0*/  DSETP.GT.AND P0, PT, R20, R12, PT ;  /* 0x0000000c1400722a */ /* 0x000fe20003f04000 */
[----:B------:R-:W-:Y:S02]  /*1600*/  IMAD.MOV.U32 R12, RZ, RZ, R20 ;  /* 0x000000ffff0c7224 */ /* 0x000fe400078e0014 */
[----:B------:R-:W-:-:S03]  /*1610*/  IMAD.MOV.U32 R13, RZ, RZ, R21 ;  /* 0x000000ffff0d7224 */ /* 0x000fc600078e0015 */
[----:B------:R-:W-:Y:S02]  /*1620*/  ISETP.EQ.OR P0, PT, R8, -0x1, P0 ;  /* 0xffffffff0800780c */ /* 0x000fe40000702670 */
[----:B------:R-:W-:-:S11]  /*1630*/  MOV R8, R31 ;  /* 0x0000001f00087202 */ /* 0x000fd60000000f00 */
[----:B------:R-:W-:Y:S05]  /*1640*/  @P0 BRA `(.L_x_34) ;  /* 0x0000000c00040947 */ /* 0x000fea0003800000 */
[----:B------:R-:W-:Y:S01]  /*1650*/  DSETP.NEU.AND P0, PT, R20, R14, PT ;  /* 0x0000000e1400722a */ /* 0x000fe20003f0d000 */
[----:B------:R-:W-:Y:S02]  /*1660*/  IMAD.MOV.U32 R8, RZ, RZ, R32 ;  /* 0x000000ffff087224 */ /* 0x000fe400078e0020 */
[----:B------:R-:W-:Y:S02]  /*1670*/  IMAD.MOV.U32 R12, RZ, RZ, R14 ;  /* 0x000000ffff0c7224 */ /* 0x000fe400078e000e */
[----:B------:R-:W-:-:S09]  /*1680*/  IMAD.MOV.U32 R13, RZ, RZ, R15 ;  /* 0x000000ffff0d7224 */ /* 0x000fd200078e000f */
[----:B------:R-:W-:Y:S05]  /*1690*/  @P0 BRA `(.L_x_34) ;  /* 0x0000000800f00947 */ /* 0x000fea0003800000 */
[----:B------:R-:W0:Y:S02]  /*16a0*/  LDC.64 R16, c[0x0][0x3e0] ;  /* 0x0000f800ff107b82 */ /* 0x000e240000000a00 */
[----:B0-----:R-:W-:-:S06]  /*16b0*/  IMAD.WIDE R16, R32, 0x4, R16 ;  /* 0x0000000420107825 */ /* 0x001fcc00078e0210 */
[----:B------:R-:W2:Y:S02]  /*16c0*/  LDG.E R17, desc[UR12][R16.64] ;  /* 0x0000000c10117981 */ /* 0x000ea4000c1e1900 */
[----:B--2---:R-:W-:-:S04]  /*16d0*/  ISETP.GE.AND P0, PT, R30, R17, PT ;  /* 0x000000111e00720c */ /* 0x004fc80003f06270 */
[----:B------:R-:W-:Y:S02]  /*16e0*/  FSEL R12, R20, R14, !P0 ;  /* 0x0000000e140c7208 */ /* 0x000fe40004000000 */
[----:B------:R-:W-:Y:S02]  /*16f0*/  FSEL R13, R21, R15, !P0 ;  /* 0x0000000f150d7208 */ /* 0x000fe40004000000 */
[----:B------:R-:W-:Y:S01]  /*1700*/  SEL R8, R31, R32, !P0 ;  /* 0x000000201f087207 */ /* 0x000fe20004000000 */
[----:B------:R-:W-:Y:S06]  /*1710*/  BRA `(.L_x_34) ;  /* 0x0000000800d07947 */ /* 0x000fec0003800000 */
.L_x_31:
[----:B------:R-:W-:-:S06]  /*1720*/  UISETP.GE.AND UP0, UPT, UR6, 0x1, UPT ;  /* 0x000000010600788c */ /* 0x000fcc000bf06270 */
[----:B------:R-:W-:-:S04]  /*1730*/  PLOP3.LUT P0, PT, PT, PT, UP0, 0x80, 0x8 ;  /* 0x000000000008781c */ /* 0x000fc80003f0f008 */
[----:B------:R-:W-:-:S13]  /*1740*/  ISETP.NE.OR P0, PT, R8, -0x1, !P0 ;  /* 0xffffffff0800780c */ /* 0x000fda0004705670 */
[----:B------:R-:W-:Y:S05]  /*1750*/  @P0 BREAK.RELIABLE B2 ;  /* 0x0000000000020942 */ /* 0x000fea0003800100 */
[----:B------:R-:W-:Y:S05]  /*1760*/  @P0 BRA `(.L_x_34) ;  /* 0x0000000800bc0947 */ /* 0x000fea0003800000 */
[----:B------:R-:W-:Y:S05]  /*1770*/  BSYNC.RELIABLE B2 ;  /* 0x0000000000027941 */ /* 0x000fea0003800100 */
.L_x_30:
[----:B------:R-:W-:Y:S01]  /*1780*/  UISETP.GE.U32.AND UP0, UPT, UR6, 0x10, UPT ;  /* 0x000000100600788c */ /* 0x000fe2000bf06070 */
[----:B------:R-:W-:Y:S02]  /*1790*/  IMAD.MOV.U32 R0, RZ, RZ, 0x7fffffff ;  /* 0x7fffffffff007424 */ /* 0x000fe400078e00ff */
[----:B------:R-:W-:Y:S02]  /*17a0*/  IMAD.MOV.U32 R8, RZ, RZ, -0x1 ;  /* 0xffffffffff087424 */ /* 0x000fe400078e00ff */
[----:B------:R-:W-:-:S04]  /*17b0*/  IMAD.MOV.U32 R17, RZ, RZ, RZ ;  /* 0x000000ffff117224 */ /* 0x000fc800078e00ff */
[----:B------:R-:W-:Y:S05]  /*17c0*/  BRA.U !UP0, `(.L_x_35) ;  /* 0x0000000508307547 */ /* 0x000fea000b800000 */
[----:B------:R-:W-:Y:S01]  /*17d0*/  BSSY.RECONVERGENT B2, `(.L_x_35) ;  /* 0x000004b000027945 */ /* 0x000fe20003800200 */
[----:B------:R-:W-:Y:S01]  /*17e0*/  IMAD.MOV.U32 R0, RZ, RZ, 0x7fffffff ;  /* 0x7fffffffff007424 */ /* 0x000fe200078e00ff */
[----:B------:R-:W-:Y:S01]  /*17f0*/  MOV R19, RZ ;  /* 0x000000ff00137202 */ /* 0x000fe20000000f00 */
[----:B------:R-:W-:-:S07]  /*1800*/  IMAD.MOV.U32 R8, RZ, RZ, -0x1 ;  /* 0xffffffffff087424 */ /* 0x000fce00078e00ff */
.L_x_36:
[----:B------:R-:W0:Y:S02]  /*1810*/  LDC.64 R16, c[0x0][0x3e0] ;  /* 0x0000f800ff107b82 */ /* 0x000e240000000a00 */
[----:B0-----:R-:W-:-:S05]  /*1820*/  IMAD.WIDE.U32 R16, R19, 0x4, R16 ;  /* 0x0000000413107825 */ /* 0x001fca00078e0010 */
[----:B------:R-:W2:Y:S04]  /*1830*/  LDG.E R33, desc[UR12][R16.64] ;  /* 0x0000000c10217981 */ /* 0x000ea8000c1e1900 */
[----:B------:R-:W3:Y:S04]  /*1840*/  LDG.E R35, desc[UR12][R16.64+0x4] ;  /* 0x0000040c10237981 */ /* 0x000ee8000c1e1900 */
[----:B------:R-:W4:Y:S04]  /*1850*/  LDG.E R37, desc[UR12][R16.64+0x8] ;  /* 0x0000080c10257981 */ /* 0x000f28000c1e1900 */
[----:B------:R-:W5:Y:S04]  /*1860*/  LDG.E R30, desc[UR12][R16.64+0xc] ;  /* 0x00000c0c101e7981 */ /* 0x000f68000c1e1900 */
        /* <DEDUP_REMOVED lines=11> */
[----:B------:R0:W5:Y:S01]  /*1920*/  LDG.E R31, desc[UR12][R16.64+0x3c] ;  /* 0x00003c0c101f7981 */ /* 0x000162000c1e1900 */
[----:B--2---:R-:W-:-:S02]  /*1930*/  VIMNMX R32, PT, PT, R33, R0, PT ;  /* 0x0000000021207248 */ /* 0x004fc40003fe0100 */
[----:B------:R-:W-:Y:S02]  /*1940*/  ISETP.GE.AND P3, PT, R33, R0, PT ;  /* 0x000000002100720c */ /* 0x000fe40003f66270 */
[----:B---3--:R-:W-:Y:S02]  /*1950*/  ISETP.GE.AND P4, PT, R35, R32, PT ;  /* 0x000000202300720c */ /* 0x008fe40003f86270 */
[----:B------:R-:W-:Y:S02]  /*1960*/  VIMNMX R32, PT, PT, R32, R35, PT ;  /* 0x0000002320207248 */ /* 0x000fe40003fe0100 */
[----:B------:R-:W-:Y:S02]  /*1970*/  SEL R8, R19, R8, !P3 ;  /* 0x0000000813087207 */ /* 0x000fe40005800000 */
[----:B----4-:R-:W-:Y:S02]  /*1980*/  ISETP.GE.AND P0, PT, R37, R32, PT ;  /* 0x000000202500720c */ /* 0x010fe40003f06270 */
[----:B------:R-:W-:-:S04]  /*1990*/  VIMNMX R37, PT, PT, R32, R37, PT ;  /* 0x0000002520257248 */ /* 0x000fc80003fe0100 */
[----:B-----5:R-:W-:Y:S01]  /*19a0*/  VIMNMX R33, PT, PT, R37, R30, PT ;  /* 0x0000001e25217248 */ /* 0x020fe20003fe0100 */
[----:B------:R-:W-:Y:S01]  /*19b0*/  @!P4 VIADD R8, R19, 0x1 ;  /* 0x000000011308c836 */ /* 0x000fe20000000000 */
[----:B------:R-:W-:Y:S02]  /*19c0*/  ISETP.GE.AND P2, PT, R30, R37, PT ;  /* 0x000000251e00720c */ /* 0x000fe40003f46270 */
[----:B------:R-:W-:Y:S02]  /*19d0*/  VIMNMX R0, PT, PT, R33, R18, PT ;  /* 0x0000001221007248 */ /* 0x000fe40003fe0100 */
[----:B------:R-:W-:Y:S01]  /*19e0*/  ISETP.GE.AND P3, PT, R18, R33, PT ;  /* 0x000000211200720c */ /* 0x000fe20003f66270 */
[----:B------:R-:W-:Y:S01]  /*19f0*/  @!P0 VIADD R8, R19, 0x2 ;  /* 0x0000000213088836 */ /* 0x000fe20000000000 */
[----:B0-----:R-:W-:Y:S02]  /*1a00*/  VIMNMX R17, PT, PT, R0, R29, PT ;  /* 0x0000001d00117248 */ /* 0x001fe40003fe0100 */
[----:B------:R-:W-:-:S02]  /*1a10*/  ISETP.GE.AND P4, PT, R29, R0, PT ;  /* 0x000000001d00720c */ /* 0x000fc40003f86270 */
[----:B------:R-:W-:Y:S02]  /*1a20*/  VIMNMX R0, PT, PT, R17, R28, PT ;  /* 0x0000001c11007248 */ /* 0x000fe40003fe0100 */
[----:B------:R-:W-:Y:S01]  /*1a30*/  ISETP.GE.AND P0, PT, R28, R17, PT ;  /* 0x000000111c00720c */ /* 0x000fe20003f06270 */
[----:B------:R-:W-:Y:S01]  /*1a40*/  @!P2 VIADD R8, R19, 0x3 ;  /* 0x000000031308a836 */ /* 0x000fe20000000000 */
[----:B------:R-:W-:Y:S02]  /*1a50*/  VIMNMX R17, PT, PT, R0, R27, PT ;  /* 0x0000001b00117248 */ /* 0x000fe40003fe0100 */
[----:B------:R-:W-:Y:S01]  /*1a60*/  ISETP.GE.AND P2, PT, R27, R0, PT ;  /* 0x000000001b00720c */ /* 0x000fe20003f46270 */
[----:B------:R-:W-:Y:S01]  /*1a70*/  @!P3 VIADD R8, R19, 0x4 ;  /* 0x000000041308b836 */ /* 0x000fe20000000000 */
[----:B------:R-:W-:Y:S02]  /*1a80*/  VIMNMX R0, PT, PT, R17, R26, PT ;  /* 0x0000001a11007248 */ /* 0x000fe40003fe0100 */
[----:B------:R-:W-:Y:S01]  /*1a90*/  ISETP.GE.AND P3, PT, R26, R17, PT ;  /* 0x000000111a00720c */ /* 0x000fe20003f66270 */
[----:B------:R-:W-:Y:S01]  /*1aa0*/  @!P4 VIADD R8, R19, 0x5 ;  /* 0x000000051308c836 */ /* 0x000fe20000000000 */
[----:B------:R-:W-:-:S02]  /*1ab0*/  VIMNMX R17, PT, PT, R0, R25, PT ;  /* 0x0000001900117248 */ /* 0x000fc40003fe0100 */
        /* <DEDUP_REMOVED lines=9> */
[----:B------:R-:W-:Y:S02]  /*1b50*/  ISETP.GE.AND P3, PT, R22, R17, PT ;  /* 0x000000111600720c */ /* 0x000fe40003f66270 */
[----:B------:R-:W-:Y:S02]  /*1b60*/  VIMNMX R17, PT, PT, R0, R21, PT ;  /* 0x0000001500117248 */ /* 0x000fe40003fe0100 */
[C---:B------:R-:W-:Y:S01]  /*1b70*/  @!P4 IADD3 R8, PT, PT, R19.reuse, 0x9, RZ ;  /* 0x000000091308c810 */ /* 0x040fe20007ffe0ff */
[----:B------:R-:W-:Y:S01]  /*1b80*/  @!P0 VIADD R8, R19, 0xa ;  /* 0x0000000a13088836 */ /* 0x000fe20000000000 */
[----:B------:R-:W-:Y:S02]  /*1b90*/  ISETP.GE.AND P4, PT, R21, R0, PT ;  /* 0x000000001500720c */ /* 0x000fe40003f86270 */
[----:B------:R-:W-:Y:S01]  /*1ba0*/  VIMNMX R0, PT, PT, R17, R20, PT ;  /* 0x0000001411007248 */ /* 0x000fe20003fe0100 */
[----:B------:R-:W-:Y:S01]  /*1bb0*/  @!P2 VIADD R8, R19, 0xb ;  /* 0x0000000b1308a836 */ /* 0x000fe20000000000 */
[----:B------:R-:W-:Y:S01]  /*1bc0*/  ISETP.GE.AND P0, PT, R20, R17, PT ;  /* 0x000000111400720c */ /* 0x000fe20003f06270 */
[----:B------:R-:W-:Y:S01]  /*1bd0*/  IMAD.U32 R17, RZ, RZ, UR6 ;  /* 0x00000006ff117e24 */ /* 0x000fe2000f8e00ff */
[----:B------:R-:W-:Y:S01]  /*1be0*/  ISETP.GE.AND P2, PT, R31, R0, PT ;  /* 0x000000001f00720c */ /* 0x000fe20003f46270 */
[----:B------:R-:W-:Y:S01]  /*1bf0*/  @!P3 VIADD R8, R19, 0xc ;  /* 0x0000000c1308b836 */ /* 0x000fe20000000000 */
[----:B------:R-:W-:-:S02]  /*1c00*/  VIMNMX R0, PT, PT, R0, R31, PT ;  /* 0x0000001f00007248 */ /* 0x000fc40003fe0100 */
[----:B------:R-:W-:-:S03]  /*1c10*/  LOP3.LUT R17, R17, 0x7ffffff0, RZ, 0xc0, !PT ;  /* 0x7ffffff011117812 */ /* 0x000fc600078ec0ff */
[----:B------:R-:W-:-:S04]  /*1c20*/  @!P4 VIADD R8, R19, 0xd ;  /* 0x0000000d1308c836 */ /* 0x000fc80000000000 */
[C---:B------:R-:W-:Y:S02]  /*1c30*/  @!P0 VIADD R8, R19.reuse, 0xe ;  /* 0x0000000e13088836 */ /* 0x040fe40000000000 */
[C---:B------:R-:W-:Y:S02]  /*1c40*/  @!P2 VIADD R8, R19.reuse, 0xf ;  /* 0x0000000f1308a836 */ /* 0x040fe40000000000 */
[----:B------:R-:W-:-:S05]  /*1c50*/  VIADD R19, R19, 0x10 ;  /* 0x0000001013137836 */ /* 0x000fca0000000000 */
[----:B------:R-:W-:-:S13]  /*1c60*/  ISETP.NE.AND P0, PT, R19, R17, PT ;  /* 0x000000111300720c */ /* 0x000fda0003f05270 */
[----:B------:R-:W-:Y:S05]  /*1c70*/  @P0 BRA `(.L_x_36) ;  /* 0xfffffff800e40947 */ /* 0x000fea000383ffff */
[----:B------:R-:W-:Y:S05]  /*1c80*/  BSYNC.RECONVERGENT B2 ;  /* 0x0000000000027941 */ /* 0x000fea0003800200 */
.L_x_35:
[----:B------:R-:W-:-:S09]  /*1c90*/  ULOP3.LUT UP0, UR4, UR6, 0xf, URZ, 0xc0, !UPT ;  /* 0x0000000f06047892 */ /* 0x000fd2000f80c0ff */
[----:B------:R-:W-:Y:S05]  /*1ca0*/  BRA.U !UP0, `(.L_x_34) ;  /* 0x00000005086c7547 */ /* 0x000fea000b800000 */
[----:B------:R-:W-:Y:S02]  /*1cb0*/  UIADD3 UR4, UPT, UPT, UR4, -0x1, URZ ;  /* 0xffffffff04047890 */ /* 0x000fe4000fffe0ff */
[----:B------:R-:W-:Y:S02]  /*1cc0*/  ULOP3.LUT UP1, UR5, UR6, 0x7, URZ, 0xc0, !UPT ;  /* 0x0000000706057892 */ /* 0x000fe4000f82c0ff */
[----:B------:R-:W-:-:S09]  /*1cd0*/  UISETP.GE.U32.AND UP0, UPT, UR4, 0x7, UPT ;  /* 0x000000070400788c */ /* 0x000fd2000bf06070 */
[----:B------:R-:W-:Y:S05]  /*1ce0*/  BRA.U !UP0, `(.L_x_37) ;  /* 0x00000001088c7547 */ /* 0x000fea000b800000 */
        /* <DEDUP_REMOVED lines=9> */
[----:B------:R-:W5:Y:S01]  /*1d80*/  LDG.E R33, desc[UR12][R12.64+0x1c] ;  /* 0x00001c0c0c217981 */ /* 0x000f62000c1e1900 */
[----:B--2---:R-:W-:-:S02]  /*1d90*/  VIMNMX R16, PT, PT, R0, R19, PT ;  /* 0x0000001300107248 */ /* 0x004fc40003fe0100 */
[----:B------:R-:W-:Y:S02]  /*1da0*/  ISETP.GE.AND P3, PT, R19, R0, PT ;  /* 0x000000001300720c */ /* 0x000fe40003f66270 */
[----:B---3--:R-:W-:Y:S02]  /*1db0*/  VIMNMX R18, PT, PT, R16, R21, PT ;  /* 0x0000001510127248 */ /* 0x008fe40003fe0100 */
[----:B------:R-:W-:Y:S02]  /*1dc0*/  ISETP.GE.AND P4, PT, R21, R16, PT ;  /* 0x000000101500720c */ /* 0x000fe40003f86270 */
[----:B----4-:R-:W-:Y:S02]  /*1dd0*/  VIMNMX R16, PT, PT, R18, R23, PT ;  /* 0x0000001712107248 */ /* 0x010fe40003fe0100 */
[----:B------:R-:W-:Y:S02]  /*1de0*/  ISETP.GE.AND P0, PT, R23, R18, PT ;  /* 0x000000121700720c */ /* 0x000fe40003f06270 */
[----:B-----5:R-:W-:-:S02]  /*1df0*/  VIMNMX R0, PT, PT, R16, R25, PT ;  /* 0x0000001910007248 */ /* 0x020fc40003fe0100 */
[----:B------:R-:W-:Y:S02]  /*1e00*/  ISETP.GE.AND P2, PT, R25, R16, PT ;  /* 0x000000101900720c */ /* 0x000fe40003f46270 */
[----:B------:R-:W-:Y:S02]  /*1e10*/  VIMNMX R16, PT, PT, R0, R27, PT ;  /* 0x0000001b00107248 */ /* 0x000fe40003fe0100 */
[----:B------:R-:W-:Y:S02]  /*1e20*/  SEL R8, R17, R8, !P3 ;  /* 0x0000000811087207 */ /* 0x000fe40005800000 */
[----:B------:R-:W-:Y:S02]  /*1e30*/  ISETP.GE.AND P3, PT, R27, R0, PT ;  /* 0x000000001b00720c */ /* 0x000fe40003f66270 */
[----:B------:R-:W-:Y:S02]  /*1e40*/  VIMNMX R0, PT, PT, R16, R29, PT ;  /* 0x0000001d10007248 */ /* 0x000fe40003fe0100 */
[C---:B------:R-:W-:Y:S01]  /*1e50*/  @!P4 IADD3 R8, PT, PT, R17.reuse, 0x1, RZ ;  /* 0x000000011108c810 */ /* 0x040fe20007ffe0ff */
[----:B------:R-:W-:Y:S01]  /*1e60*/  @!P0 VIADD R8, R17, 0x2 ;  /* 0x0000000211088836 */ /* 0x000fe20000000000 */
[----:B------:R-:W-:Y:S01]  /*1e70*/  ISETP.GE.AND P0, PT, R31, R0, PT ;  /* 0x000000001f00720c */ /* 0x000fe20003f06270 */
[----:B------:R-:W-:Y:S01]  /*1e80*/  @!P2 VIADD R8, R17, 0x3 ;  /* 0x000000031108a836 */ /* 0x000fe20000000000 */
[----:B------:R-:W-:-:S02]  /*1e90*/  VIMNMX R0, PT, PT, R0, R31, PT ;  /* 0x0000001f00007248 */ /* 0x000fc40003fe0100 */
[----:B------:R-:W-:Y:S02]  /*1ea0*/  ISETP.GE.AND P4, PT, R29, R16, PT ;  /* 0x000000101d00720c */ /* 0x000fe40003f86270 */
[----:B------:R-:W-:Y:S01]  /*1eb0*/  ISETP.GE.AND P2, PT, R33, R0, PT ;  /* 0x000000002100720c */ /* 0x000fe20003f46270 */
[----:B------:R-:W-:Y:S01]  /*1ec0*/  @!P3 VIADD R8, R17, 0x4 ;  /* 0x000000041108b836 */ /* 0x000fe20000000000 */
[----:B------:R-:W-:-:S09]  /*1ed0*/  VIMNMX R0, PT, PT, R0, R33, PT ;  /* 0x0000002100007248 */ /* 0x000fd20003fe0100 */
[C---:B------:R-:W-:Y:S02]  /*1ee0*/  @!P4 VIADD R8, R17.reuse, 0x5 ;  /* 0x000000051108c836 */ /* 0x040fe40000000000 */
[C---:B------:R-:W-:Y:S02]  /*1ef0*/  @!P0 VIADD R8, R17.reuse, 0x6 ;  /* 0x0000000611088836 */ /* 0x040fe40000000000 */
[C---:B------:R-:W-:Y:S02]  /*1f00*/  @!P2 VIADD R8, R17.reuse, 0x7 ;  /* 0x000000071108a836 */ /* 0x040fe40000000000 */
[----:B------:R-:W-:-:S07]  /*1f10*/  VIADD R17, R17, 0x8 ;  /* 0x0000000811117836 */ /* 0x000fce0000000000 */
.L_x_37:
[----:B------:R-:W-:Y:S01]  /*1f20*/  IMAD.MOV.U32 R12, RZ, RZ, R14 ;  /* 0x000000ffff0c7224 */ /* 0x000fe200078e000e */
[----:B------:R-:W-:Y:S01]  /*1f30*/  MOV R13, R15 ;  /* 0x0000000f000d7202 */ /* 0x000fe20000000f00 */
[----:B------:R-:W-:Y:S06]  /*1f40*/  BRA.U !UP1, `(.L_x_34) ;  /* 0x0000000109c47547 */ /* 0x000fec000b800000 */
        /* <DEDUP_REMOVED lines=9> */
[----:B------:R-:W5:Y:S01]  /*1fe0*/  LDG.E R25, desc[UR12][R12.64+0xc] ;  /* 0x00000c0c0c197981 */ /* 0x000f62000c1e1900 */
[----:B--2---:R-:W-:-:S02]  /*1ff0*/  VIMNMX R16, PT, PT, R0, R19, PT ;  /* 0x0000001300107248 */ /* 0x004fc40003fe0100 */
[----:B------:R-:W-:Y:S02]  /*2000*/  ISETP.GE.AND P0, PT, R19, R0, PT ;  /* 0x000000001300720c */ /* 0x000fe40003f06270 */
[----:B---3--:R-:W-:Y:S02]  /*2010*/  VIMNMX R18, PT, PT, R16, R21, PT ;  /* 0x0000001510127248 */ /* 0x008fe40003fe0100 */
[----:B------:R-:W-:Y:S02]  /*2020*/  ISETP.GE.AND P2, PT, R21, R16, PT ;  /* 0x000000101500720c */ /* 0x000fe40003f46270 */
[----:B----4-:R-:W-:Y:S02]  /*2030*/  ISETP.GE.AND P3, PT, R23, R18, PT ;  /* 0x000000121700720c */ /* 0x010fe40003f66270 */
[----:B------:R-:W-:Y:S02]  /*2040*/  VIMNMX R18, PT, PT, R18, R23, PT ;  /* 0x0000001712127248 */ /* 0x000fe40003fe0100 */
[----:B------:R-:W-:-:S02]  /*2050*/  SEL R8, R17, R8, !P0 ;  /* 0x0000000811087207 */ /* 0x000fc40004000000 */
[----:B-----5:R-:W-:Y:S02]  /*2060*/  ISETP.GE.AND P4, PT, R25, R18, PT ;  /* 0x000000121900720c */ /* 0x020fe40003f86270 */
[----:B------:R-:W-:-:S03]  /*2070*/  VIMNMX R0, PT, PT, R18, R25, PT ;  /* 0x0000001912007248 */ /* 0x000fc60003fe0100 */
[C---:B------:R-:W-:Y:S02]  /*2080*/  @!P2 VIADD R8, R17.reuse, 0x1 ;  /* 0x000000011108a836 */ /* 0x040fe40000000000 */
[----:B------:R-:W-:-:S06]  /*2090*/  @!P3 VIADD R8, R17, 0x2 ;  /* 0x000000021108b836 */ /* 0x000fcc0000000000 */
[C---:B------:R-:W-:Y:S02]  /*20a0*/  @!P4 VIADD R8, R17.reuse, 0x3 ;  /* 0x000000031108c836 */ /* 0x040fe40000000000 */
[----:B------:R-:W-:-:S07]  /*20b0*/  VIADD R17, R17, 0x4 ;  /* 0x0000000411117836 */ /* 0x000fce0000000000 */
.L_x_38:
[----:B------:R-:W-:Y:S02]  /*20c0*/  IMAD.MOV.U32 R12, RZ, RZ, R14 ;  /* 0x000000ffff0c7224 */ /* 0x000fe400078e000e */
[----:B------:R-:W-:Y:S01]  /*20d0*/  IMAD.MOV.U32 R13, RZ, RZ, R15 ;  /* 0x000000ffff0d7224 */ /* 0x000fe200078e000f */
[----:B------:R-:W-:Y:S06]  /*20e0*/  BRA.U !UP1, `(.L_x_34) ;  /* 0x00000001095c7547 */ /* 0x000fec000b800000 */
[----:B------:R-:W0:Y:S02]  /*20f0*/  LDC.64 R18, c[0x0][0x3e0] ;  /* 0x0000f800ff127b82 */ /* 0x000e240000000a00 */
[----:B0-----:R-:W-:-:S05]  /*2100*/  IMAD.WIDE.U32 R18, R17, 0x4, R18 ;  /* 0x0000000411127825 */ /* 0x001fca00078e0012 */
[----:B------:R-:W2:Y:S01]  /*2110*/  LDG.E R13, desc[UR12][R18.64] ;  /* 0x0000000c120d7981 */ /* 0x000ea2000c1e1900 */
[----:B------:R-:W-:Y:S01]  /*2120*/  UISETP.NE.AND UP0, UPT, UR4, 0x1, UPT ;  /* 0x000000010400788c */ /* 0x000fe2000bf05270 */
[----:B------:R-:W-:Y:S01]  /*2130*/  IMAD.MOV.U32 R12, RZ, RZ, R14 ;  /* 0x000000ffff0c7224 */ /* 0x000fe200078e000e */
[CC--:B--2---:R-:W-:Y:S02]  /*2140*/  ISETP.GE.AND P0, PT, R13.reuse, R0.reuse, PT ;  /* 0x000000000d00720c */ /* 0x0c4fe40003f06270 */
[----:B------:R-:W-:Y:S01]  /*2150*/  VIMNMX R21, PT, PT, R13, R0, PT ;  /* 0x000000000d157248 */ /* 0x000fe20003fe0100 */
[----:B------:R-:W-:Y:S01]  /*2160*/  IMAD.MOV.U32 R13, RZ, RZ, R15 ;  /* 0x000000ffff0d7224 */ /* 0x000fe200078e000f */
[----:B------:R-:W-:-:S03]  /*2170*/  SEL R8, R17, R8, !P0 ;  /* 0x0000000811087207 */ /* 0x000fc60004000000 */
[----:B------:R-:W-:Y:S06]  /*2180*/  BRA.U !UP0, `(.L_x_34) ;  /* 0x0000000108347547 */ /* 0x000fec000b800000 */
[----:B------:R-:W-:Y:S01]  /*2190*/  UISETP.NE.AND UP0, UPT, UR4, 0x2, UPT ;  /* 0x000000020400788c */ /* 0x000fe2000bf05270 */
[----:B------:R-:W2:Y:S05]  /*21a0*/  LDG.E R0, desc[UR12][R18.64+0x4] ;  /* 0x0000040c12007981 */ /* 0x000eaa000c1e1900 */
[----:B------:R-:W-:-:S13]  /*21b0*/  PLOP3.LUT P3, PT, PT, PT, UP0, 0x80, 0x8 ;  /* 0x000000000008781c */ /* 0x000fda0003f6f008 */
[----:B------:R-:W3:Y:S01]  /*21c0*/  @P3 LDG.E R12, desc[UR12][R18.64+0x8] ;  /* 0x0000080c120c3981 */ /* 0x000ee2000c1e1900 */
[--C-:B------:R-:W-:Y:S02]  /*21d0*/  IMAD.MOV.U32 R13, RZ, RZ, R15.reuse ;  /* 0x000000ffff0d7224 */ /* 0x100fe400078e000f */
[----:B------:R-:W-:Y:S01]  /*21e0*/  @P3 IMAD.MOV.U32 R13, RZ, RZ, R15 ;  /* 0x000000ffff0d3224 */ /* 0x000fe200078e000f */
[----:B--2---:R-:W-:Y:S02]  /*21f0*/  ISETP.GE.AND P0, PT, R0, R21, PT ;  /* 0x000000150000720c */ /* 0x004fe40003f06270 */
[----:B------:R-:W-:-:S04]  /*2200*/  VIMNMX R21, PT, PT, R21, R0, PT ;  /* 0x0000000015157248 */ /* 0x000fc80003fe0100 */
[----:B---3--:R-:W-:Y:S01]  /*2210*/  ISETP.GE.OR P2, PT, R12, R21, !P3 ;  /* 0x000000150c00720c */ /* 0x008fe20005f46670 */
[----:B------:R-:W-:-:S06]  /*2220*/  IMAD.MOV.U32 R12, RZ, RZ, R14 ;  /* 0x000000ffff0c7224 */ /* 0x000fcc00078e000e */
[----:B------:R-:W-:Y:S01]  /*2230*/  @!P0 IADD3 R8, PT, PT, R17, 0x1, RZ ;  /* 0x0000000111088810 */ /* 0x000fe20007ffe0ff */
[----:B------:R-:W-:-:S05]  /*2240*/  @P3 IMAD.MOV.U32 R12, RZ, RZ, R14 ;  /* 0x000000ffff0c3224 */ /* 0x000fca00078e000e */
[----:B------:R-:W-:-:S07]  /*2250*/  @!P2 VIADD R8, R17, 0x2 ;  /* 0x000000021108a836 */ /* 0x000fce0000000000 */
.L_x_34:
[----:B------:R-:W-:Y:S05]  /*2260*/  BSYNC.RECONVERGENT B0 ;  /* 0x0000000000007941 */ /* 0x000fea0003800200 */
.L_x_29:
[----:B------:R-:W-:Y:S05]  /*2270*/  @P1 BRA `(.L_x_39) ;  /* 0xfffffff000101947 */ /* 0x000fea000383ffff */
.L_x_28:
[----:B------:R-:W-:Y:S05]  /*2280*/  BSYNC.RECONVERGENT B1 ;  /* 0x0000000000017941 */ /* 0x000fea0003800200 */
.L_x_27:
[----:B------:R-:W-:Y:S01]  /*2290*/  ISETP.NE.AND P0, PT, R8, R5, PT ;  /* 0x000000050800720c */ /* 0x000fe20003f05270 */
[----:B------:R-:W-:Y:S03]  /*22a0*/  BSSY.RECONVERGENT B2, `(.L_x_40) ;  /* 0x0000112000027945 */ /* 0x000fe60003800200 */
[----:B------:R-:W-:-:S13]  /*22b0*/  ISETP.NE.OR P0, PT, R6, RZ, !P0 ;  /* 0x000000ff0600720c */ /* 0x000fda0004705670 */
[----:B------:R-:W-:Y:S05]  /*22c0*/  @P0 BRA `(.L_x_41) ;  /* 0x00000010003c0947 */ /* 0x000fea0003800000 */
[----:B------:R-:W3:Y:S02]  /*22d0*/  LDC.64 R6, c[0x0][0x380] ;  /* 0x0000e000ff067b82 */ /* 0x000ee40000000a00 */
[----:B---34-:R-:W-:-:S05]  /*22e0*/  IMAD.WIDE R12, R3, 0x4, R6 ;  /* 0x00000004030c7825 */ /* 0x018fca00078e0206 */
[----:B------:R-:W3:Y:S04]  /*22f0*/  LDG.E R9, desc[UR12][R12.64] ;  /* 0x0000000c0c097981 */ /* 0x000ee8000c1e1900 */
[----:B------:R-:W3:Y:S01]  /*2300*/  LDG.E R0, desc[UR12][R12.64+0x4] ;  /* 0x0000040c0c007981 */ /* 0x000ee2000c1e1900 */
[----:B------:R-:W-:Y:S01]  /*2310*/  BSSY.RECONVERGENT B1, `(.L_x_42) ;  /* 0x000008b000017945 */ /* 0x000fe20003800200 */
[----:B------:R-:W-:Y:S02]  /*2320*/  CS2R R6, SRZ ;  /* 0x0000000000067805 */ /* 0x000fe4000001ff00 */
[----:B---3--:R-:W-:-:S13]  /*2330*/  ISETP.GE.U32.AND P0, PT, R9, R0, PT ;  /* 0x000000000900720c */ /* 0x008fda0003f06070 */
[----:B------:R-:W-:Y:S05]  /*2340*/  @P0 BRA `(.L_x_43) ;  /* 0x00000008001c0947 */ /* 0x000fea0003800000 */
[----:B------:R-:W-:-:S07]  /*2350*/  CS2R R6, SRZ ;  /* 0x0000000000067805 */ /* 0x000fce000001ff00 */
.L_x_76:
[----:B------:R-:W0:Y:S08]  /*2360*/  LDC.64 R12, c[0x0][0x388] ;  /* 0x0000e200ff0c7b82 */ /* 0x000e300000000a00 */
[----:B--2---:R-:W1:Y:S08]  /*2370*/  LDC.64 R14, c[0x0][0x3f8] ;  /* 0x0000fe00ff0e7b82 */ /* 0x004e700000000a00 */
[----:B-----5:R-:W2:Y:S01]  /*2380*/  LDC.64 R22, c[0x0][0x3f0] ;  /* 0x0000fc00ff167b82 */ /* 0x020ea20000000a00 */
[----:B0-----:R-:W-:-:S06]  /*2390*/  IMAD.WIDE R12, R9, 0x4, R12 ;  /* 0x00000004090c7825 */ /* 0x001fcc00078e020c */
[----:B------:R-:W1:Y:S02]  /*23a0*/  LDG.E R13, desc[UR12][R12.64] ;  /* 0x0000000c0c0d7981 */ /* 0x000e64000c1e1900 */
[----:B-1----:R-:W-:-:S05]  /*23b0*/  IMAD.WIDE R14, R13, 0x4, R14 ;  /* 0x000000040d0e7825 */ /* 0x002fca00078e020e */
[----:B------:R-:W3:Y:S01]  /*23c0*/  LDG.E R17, desc[UR12][R14.64] ;  /* 0x0000000c0e117981 */ /* 0x000ee2000c1e1900 */
[----:B------:R-:W-:Y:S01]  /*23d0*/  VIADD R9, R9, 0x1 ;  /* 0x0000000109097836 */ /* 0x000fe20000000000 */
[----:B------:R-:W-:Y:S01]  /*23e0*/  BSSY.RECONVERGENT B0, `(.L_x_44) ;  /* 0x000007b000007945 */ /* 0x000fe20003800200 */
[----:B--2---:R-:W-:-:S03]  /*23f0*/  IMAD.WIDE R22, R13, 0x4, R22 ;  /* 0x000000040d167825 */ /* 0x004fc600078e0216 */
[----:B------:R-:W-:Y:S01]  /*2400*/  ISETP.GE.U32.AND P0, PT, R9, R0, PT ;  /* 0x000000000900720c */ /* 0x000fe20003f06070 */
[----:B------:R-:W-:Y:S01]  /*2410*/  IMAD.MOV.U32 R16, RZ, RZ, 0x1 ;  /* 0x00000001ff107424 */ /* 0x000fe200078e00ff */
[----:B---3--:R-:W-:-:S13]  /*2420*/  ISETP.GE.AND P1, PT, R17, 0x1, PT ;  /* 0x000000011100780c */ /* 0x008fda0003f26270 */
[----:B------:R-:W-:Y:S05]  /*2430*/  @!P1 BRA `(.L_x_45) ;  /* 0x0000000400d49947 */ /* 0x000fea0003800000 */
[----:B------:R0:W5:Y:S01]  /*2440*/  LDG.E R22, desc[UR12][R22.64] ;  /* 0x0000000c16167981 */ /* 0x000162000c1e1900 */
[C---:B------:R-:W-:Y:S01]  /*2450*/  ISETP.GE.U32.AND P1, PT, R17.reuse, 0x4, PT ;  /* 0x000000041100780c */ /* 0x040fe20003f26070 */
[----:B------:R-:W-:Y:S01]  /*2460*/  BSSY.RECONVERGENT B3, `(.L_x_46) ;  /* 0x000003f000037945 */ /* 0x000fe20003800200 */
[----:B------:R-:W-:Y:S01]  /*2470*/  LOP3.LUT R20, R17, 0x3, RZ, 0xc0, !PT ;  /* 0x0000000311147812 */ /* 0x000fe200078ec0ff */
[----:B------:R-:W-:Y:S01]  /*2480*/  IMAD.MOV.U32 R21, RZ, RZ, RZ ;  /* 0x000000ffff157224 */ /* 0x000fe200078e00ff */
[----:B------:R-:W-:-:S09]  /*2490*/  PRMT R24, RZ, 0x7610, R24 ;  /* 0x00007610ff187816 */ /* 0x000fd20000000018 */
[----:B0-----:R-:W-:Y:S05]  /*24a0*/  @!P1 BRA `(.L_x_47) ;  /* 0x0000000000e89947 */ /* 0x001fea0003800000 */
[----:B------:R-:W0:Y:S01]  /*24b0*/  LDC.64 R14, c[0x0][0x400] ;  /* 0x00010000ff0e7b82 */ /* 0x000e220000000a00 */
[----:B------:R-:W-:Y:S01]  /*24c0*/  HFMA2 R23, -RZ, RZ, 0, 0 ;  /* 0x00000000ff177431 */ /* 0x000fe200000001ff */
[----:B------:R-:W-:Y:S02]  /*24d0*/  LOP3.LUT R21, R17, 0x7ffffffc, RZ, 0xc0, !PT ;  /* 0x7ffffffc11157812 */ /* 0x000fe400078ec0ff */
[----:B------:R-:W-:-:S04]  /*24e0*/  PRMT R24, RZ, 0x7610, R24 ;  /* 0x00007610ff187816 */ /* 0x000fc80000000018 */
[----:B------:R-:W1:Y:S03]  /*24f0*/  LDC.64 R12, c[0x0][0x408] ;  /* 0x00010200ff0c7b82 */ /* 0x000e660000000a00 */
.L_x_63:
[----:B-----5:R-:W-:-:S04]  /*2500*/  IMAD.IADD R19, R22, 0x1, R23 ;  /* 0x0000000116137824 */ /* 0x020fc800078e0217 */
[----:B0-----:R-:W-:-:S05]  /*2510*/  IMAD.WIDE R16, R19, 0x4, R14 ;  /* 0x0000000413107825 */ /* 0x001fca00078e020e */
[----:B------:R-:W2:Y:S01]  /*2520*/  LDG.E R25, desc[UR12][R16.64] ;  /* 0x0000000c10197981 */ /* 0x000ea2000c1e1900 */
[----:B------:R-:W-:Y:S01]  /*2530*/  VIADD R23, R23, 0x4 ;  /* 0x0000000417177836 */ /* 0x000fe20000000000 */
[----:B------:R-:W-:Y:S01]  /*2540*/  BSSY.RECONVERGENT B4, `(.L_x_48) ;  /* 0x000000b000047945 */ /* 0x000fe20003800200 */
[----:B-1----:R-:W-:-:S03]  /*2550*/  IMAD.WIDE R18, R19, 0x4, R12 ;  /* 0x0000000413127825 */ /* 0x002fc600078e020c */
[----:B------:R-:W-:Y:S02]  /*2560*/  ISETP.NE.AND P1, PT, R23, R21, PT ;  /* 0x000000151700720c */ /* 0x000fe40003f25270 */
[----:B--2---:R-:W-:-:S13]  /*2570*/  ISETP.NE.AND P2, PT, R25, R5, PT ;  /* 0x000000051900720c */ /* 0x004fda0003f45270 */
[----:B------:R-:W-:Y:S05]  /*2580*/  @P2 BRA `(.L_x_49) ;  /* 0x0000000000102947 */ /* 0x000fea0003800000 */
[----:B------:R-:W2:Y:S02]  /*2590*/  LDG.E R26, desc[UR12][R18.64] ;  /* 0x0000000c121a7981 */ /* 0x000ea4000c1e1900 */
[----:B--2---:R-:W-:-:S13]  /*25a0*/  ISETP.NE.AND P2, PT, R26, 0x1, PT ;  /* 0x000000011a00780c */ /* 0x004fda0003f45270 */
[----:B------:R-:W-:Y:S01]  /*25b0*/  @!P2 VIADD R6, R6, 0x1 ;  /* 0x000000010606a836 */ /* 0x000fe20000000000 */
[----:B------:R-:W-:Y:S06]  /*25c0*/  @!P2 BRA `(.L_x_50) ;  /* 0x000000000008a947 */ /* 0x000fec0003800000 */
.L_x_49:
[----:B------:R-:W-:-:S04]  /*25d0*/  ISETP.NE.AND P2, PT, R25, R8, PT ;  /* 0x000000081900720c */ /* 0x000fc80003f45270 */
[----:B------:R-:W-:-:S09]  /*25e0*/  SEL R24, R24, 0x1, P2 ;  /* 0x0000000118187807 */ /* 0x000fd20001000000 */
.L_x_50:
[----:B------:R-:W-:Y:S05]  /*25f0*/  BSYNC.RECONVERGENT B4 ;  /* 0x0000000000047941 */ /* 0x000fea0003800200 */
.L_x_48:
[----:B------:R-:W2:Y:S01]  /*2600*/  LDG.E R25, desc[UR12][R16.64+0x4] ;  /* 0x0000040c10197981 */ /* 0x000ea2000c1e1900 */
[----:B------:R-:W-:Y:S01]  /*2610*/  BSSY.RECONVERGENT B4, `(.L_x_51) ;  /* 0x000000a000047945 */ /* 0x000fe20003800200 */
[----:B--2---:R-:W-:-:S13]  /*2620*/  ISETP.NE.AND P2, PT, R25, R5, PT ;  /* 0x000000051900720c */ /* 0x004fda0003f45270 */
[----:B------:R-:W-:Y:S05]  /*2630*/  @P2 BRA `(.L_x_52) ;  /* 0x00000000000c2947 */ /* 0x000fea0003800000 */
[----:B------:R-:W2:Y:S02]  /*2640*/  LDG.E R26, desc[UR12][R18.64+0x4] ;  /* 0x0000040c121a7981 */ /* 0x000ea4000c1e1900 */
[----:B--2---:R-:W-:-:S13]  /*2650*/  ISETP.NE.AND P2, PT, R26, 0x1, PT ;  /* 0x000000011a00780c */ /* 0x004fda0003f45270 */
[----:B------:R-:W-:Y:S05]  /*2660*/  @!P2 BRA `(.L_x_53) ;  /* 0x00000000000ca947 */ /* 0x000fea0003800000 */
.L_x_52:
[----:B------:R-:W-:-:S04]  /*2670*/  ISETP.NE.AND P2, PT, R25, R8, PT ;  /* 0x000000081900720c */ /* 0x000fc80003f45270 */
[----:B------:R-:W-:Y:S01]  /*2680*/  SEL R24, R24, 0x1, P2 ;  /* 0x0000000118187807 */ /* 0x000fe20001000000 */
[----:B------:R-:W-:Y:S08]  /*2690*/  BRA `(.L_x_54) ;  /* 0x0000000000047947 */ /* 0x000ff00003800000 */
.L_x_53:
[----:B------:R-:W-:-:S07]  /*26a0*/  VIADD R6, R6, 0x1 ;  /* 0x0000000106067836 */ /* 0x000fce0000000000 */
.L_x_54:
[----:B------:R-:W-:Y:S05]  /*26b0*/  BSYNC.RECONVERGENT B4 ;  /* 0x0000000000047941 */ /* 0x000fea0003800200 */
.L_x_51:
[----:B------:R-:W2:Y:S01]  /*26c0*/  LDG.E R25, desc[UR12][R16.64+0x8] ;  /* 0x0000080c10197981 */ /* 0x000ea2000c1e1900 */
[----:B------:R-:W-:Y:S01]  /*26d0*/  BSSY.RECONVERGENT B4, `(.L_x_55) ;  /* 0x000000a000047945 */ /* 0x000fe20003800200 */
[----:B--2---:R-:W-:-:S13]  /*26e0*/  ISETP.NE.AND P2, PT, R25, R5, PT ;  /* 0x000000051900720c */ /* 0x004fda0003f45270 */
[----:B------:R-:W-:Y:S05]  /*26f0*/  @P2 BRA `(.L_x_56) ;  /* 0x00000000000c2947 */ /* 0x000fea0003800000 */
[----:B------:R-:W2:Y:S02]  /*2700*/  LDG.E R26, desc[UR12][R18.64+0x8] ;  /* 0x0000080c121a7981 */ /* 0x000ea4000c1e1900 */
[----:B--2---:R-:W-:-:S13]  /*2710*/  ISETP.NE.AND P2, PT, R26, 0x1, PT ;  /* 0x000000011a00780c */ /* 0x004fda0003f45270 */
[----:B------:R-:W-:Y:S05]  /*2720*/  @!P2 BRA `(.L_x_57) ;  /* 0x00000000000ca947 */ /* 0x000fea0003800000 */
.L_x_56:
[----:B------:R-:W-:-:S04]  /*2730*/  ISETP.NE.AND P2, PT, R25, R8, PT ;  /* 0x000000081900720c */ /* 0x000fc80003f45270 */
[----:B------:R-:W-:Y:S01]  /*2740*/  SEL R24, R24, 0x1, P2 ;  /* 0x0000000118187807 */ /* 0x000fe20001000000 */
[----:B------:R-:W-:Y:S08]  /*2750*/  BRA `(.L_x_58) ;  /* 0x0000000000047947 */ /* 0x000ff00003800000 */
.L_x_57:
[----:B------:R-:W-:-:S07]  /*2760*/  VIADD R6, R6, 0x1 ;  /* 0x0000000106067836 */ /* 0x000fce0000000000 */
.L_x_58:
[----:B------:R-:W-:Y:S05]  /*2770*/  BSYNC.RECONVERGENT B4 ;  /* 0x0000000000047941 */ /* 0x000fea0003800200 */
.L_x_55:
[----:B------:R-:W2:Y:S01]  /*2780*/  LDG.E R16, desc[UR12][R16.64+0xc] ;  /* 0x00000c0c10107981 */ /* 0x000ea2000c1e1900 */
[----:B------:R-:W-:Y:S01]  /*2790*/  BSSY.RECONVERGENT B4, `(.L_x_59) ;  /* 0x000000a000047945 */ /* 0x000fe20003800200 */
[----:B--2---:R-:W-:-:S13]  /*27a0*/  ISETP.NE.AND P2, PT, R16, R5, PT ;  /* 0x000000051000720c */ /* 0x004fda0003f45270 */
[----:B------:R-:W-:Y:S05]  /*27b0*/  @P2 BRA `(.L_x_60) ;  /* 0x00000000000c2947 */ /* 0x000fea0003800000 */
[----:B------:R-:W2:Y:S02]  /*27c0*/  LDG.E R18, desc[UR12][R18.64+0xc] ;  /* 0x00000c0c12127981 */ /* 0x000ea4000c1e1900 */
[----:B--2---:R-:W-:-:S13]  /*27d0*/  ISETP.NE.AND P2, PT, R18, 0x1, PT ;  /* 0x000000011200780c */ /* 0x004fda0003f45270 */
[----:B------:R-:W-:Y:S05]  /*27e0*/  @!P2 BRA `(.L_x_61) ;  /* 0x00000000000ca947 */ /* 0x000fea0003800000 */
.L_x_60:
[----:B------:R-:W-:-:S04]  /*27f0*/  ISETP.NE.AND P2, PT, R16, R8, PT ;  /* 0x000000081000720c */ /* 0x000fc80003f45270 */
[----:B------:R-:W-:Y:S01]  /*2800*/  SEL R24, R24, 0x1, P2 ;  /* 0x0000000118187807 */ /* 0x000fe20001000000 */
[----:B------:R-:W-:Y:S08]  /*2810*/  BRA `(.L_x_62) ;  /* 0x0000000000047947 */ /* 0x000ff00003800000 */
.L_x_61:
[----:B------:R-:W-:-:S07]  /*2820*/  VIADD R6, R6, 0x1 ;  /* 0x0000000106067836 */ /* 0x000fce0000000000 */
.L_x_62:
[----:B------:R-:W-:Y:S05]  /*2830*/  BSYNC.RECONVERGENT B4 ;  /* 0x0000000000047941 */ /* 0x000fea0003800200 */
.L_x_59:
[----:B------:R-:W-:Y:S05]  /*2840*/  @P1 BRA `(.L_x_63) ;  /* 0xfffffffc002c1947 */ /* 0x000fea000383ffff */
.L_x_47:
[----:B------:R-:W-:Y:S05]  /*2850*/  BSYNC.RECONVERGENT B3 ;  /* 0x0000000000037941 */ /* 0x000fea0003800200 */
.L_x_46:
[----:B------:R-:W-:Y:S01]  /*2860*/  ISETP.NE.AND P1, PT, R20, RZ, PT ;  /* 0x000000ff1400720c */ /* 0x000fe20003f25270 */
[----:B------:R-:W-:Y:S01]  /*2870*/  BSSY.RECONVERGENT B3, `(.L_x_64) ;  /* 0x000002f000037945 */ /* 0x000fe20003800200 */
[----:B------:R-:W-:-:S11]  /*2880*/  PRMT R16, R24, 0x7610, R16 ;  /* 0x0000761018107816 */ /* 0x000fd60000000010 */
[----:B------:R-:W-:Y:S05]  /*2890*/  @!P1 BRA `(.L_x_65) ;  /* 0x0000000000b09947 */ /* 0x000fea0003800000 */
[----:B------:R-:W0:Y:S01]  /*28a0*/  LDC.64 R12, c[0x0][0x400] ;  /* 0x00010000ff0c7b82 */ /* 0x000e220000000a00 */
[----:B-----5:R-:W-:-:S07]  /*28b0*/  IMAD.IADD R21, R22, 0x1, R21 ;  /* 0x0000000116157824 */ /* 0x020fce00078e0215 */
[----:B------:R-:W1:Y:S01]  /*28c0*/  LDC.64 R14, c[0x0][0x408] ;  /* 0x00010200ff0e7b82 */ /* 0x000e620000000a00 */
[----:B0-----:R-:W-:-:S05]  /*28d0*/  IMAD.WIDE R12, R21, 0x4, R12 ;  /* 0x00000004150c7825 */ /* 0x001fca00078e020c */
[----:B------:R-:W2:Y:S01]  /*28e0*/  LDG.E R17, desc[UR12][R12.64] ;  /* 0x0000000c0c117981 */ /* 0x000ea2000c1e1900 */
[----:B------:R-:W-:Y:S01]  /*28f0*/  BSSY.RECONVERGENT B4, `(.L_x_66) ;  /* 0x000000b000047945 */ /* 0x000fe20003800200 */
[----:B-1----:R-:W-:Y:S01]  /*2900*/  IMAD.WIDE R14, R21, 0x4, R14 ;  /* 0x00000004150e7825 */ /* 0x002fe200078e020e */
[----:B--2---:R-:W-:-:S13]  /*2910*/  ISETP.NE.AND P1, PT, R17, R5, PT ;  /* 0x000000051100720c */ /* 0x004fda0003f25270 */
[----:B------:R-:W-:Y:S05]  /*2920*/  @P1 BRA `(.L_x_67) ;  /* 0x00000000000c1947 */ /* 0x000fea0003800000 */
[----:B------:R-:W2:Y:S02]  /*2930*/  LDG.E R18, desc[UR12][R14.64] ;  /* 0x0000000c0e127981 */ /* 0x000ea4000c1e1900 */
[----:B--2---:R-:W-:-:S13]  /*2940*/  ISETP.NE.AND P1, PT, R18, 0x1, PT ;  /* 0x000000011200780c */ /* 0x004fda0003f25270 */
[----:B------:R-:W-:Y:S05]  /*2950*/  @!P1 BRA `(.L_x_68) ;  /* 0x00000000000c9947 */ /* 0x000fea0003800000 */
.L_x_67:
[----:B------:R-:W-:-:S04]  /*2960*/  ISETP.NE.AND P1, PT, R17, R8, PT ;  /* 0x000000081100720c */ /* 0x000fc80003f25270 */
[----:B------:R-:W-:Y:S01]  /*2970*/  SEL R16, R16, 0x1, P1 ;  /* 0x0000000110107807 */ /* 0x000fe20000800000 */
[----:B------:R-:W-:Y:S08]  /*2980*/  BRA `(.L_x_69) ;  /* 0x0000000000047947 */ /* 0x000ff00003800000 */
.L_x_68:
[----:B------:R-:W-:-:S07]  /*2990*/  VIADD R6, R6, 0x1 ;  /* 0x0000000106067836 */ /* 0x000fce0000000000 */
.L_x_69:
[----:B------:R-:W-:Y:S05]  /*29a0*/  BSYNC.RECONVERGENT B4 ;  /* 0x0000000000047941 */ /* 0x000fea0003800200 */
.L_x_66:
[----:B------:R-:W-:-:S13]  /*29b0*/  ISETP.NE.AND P1, PT, R20, 0x1, PT ;  /* 0x000000011400780c */ /* 0x000fda0003f25270 */
[----:B------:R-:W-:Y:S05]  /*29c0*/  @!P1 BRA `(.L_x_65) ;  /* 0x0000000000649947 */ /* 0x000fea0003800000 */
[----:B------:R-:W2:Y:S01]  /*29d0*/  LDG.E R17, desc[UR12][R12.64+0x4] ;  /* 0x0000040c0c117981 */ /* 0x000ea2000c1e1900 */
[----:B------:R-:W-:Y:S01]  /*29e0*/  BSSY.RECONVERGENT B4, `(.L_x_70) ;  /* 0x000000a000047945 */ /* 0x000fe20003800200 */
[----:B--2---:R-:W-:-:S13]  /*29f0*/  ISETP.NE.AND P1, PT, R17, R5, PT ;  /* 0x000000051100720c */ /* 0x004fda0003f25270 */
[----:B------:R-:W-:Y:S05]  /*2a00*/  @P1 BRA `(.L_x_71) ;  /* 0x00000000000c1947 */ /* 0x000fea0003800000 */
[----:B------:R-:W2:Y:S02]  /*2a10*/  LDG.E R18, desc[UR12][R14.64+0x4] ;  /* 0x0000040c0e127981 */ /* 0x000ea4000c1e1900 */
[----:B--2---:R-:W-:-:S13]  /*2a20*/  ISETP.NE.AND P1, PT, R18, 0x1, PT ;  /* 0x000000011200780c */ /* 0x004fda0003f25270 */
[----:B------:R-:W-:Y:S05]  /*2a30*/  @!P1 BRA `(.L_x_72) ;  /* 0x00000000000c9947 */ /* 0x000fea0003800000 */
.L_x_71:
[----:B------:R-:W-:-:S04]  /*2a40*/  ISETP.NE.AND P1, PT, R17, R8, PT ;  /* 0x000000081100720c */ /* 0x000fc80003f25270 */
[----:B------:R-:W-:Y:S01]  /*2a50*/  SEL R16, R16, 0x1, P1 ;  /* 0x0000000110107807 */ /* 0x000fe20000800000 */
[----:B------:R-:W-:Y:S08]  /*2a60*/  BRA `(.L_x_73) ;  /* 0x0000000000047947 */ /* 0x000ff00003800000 */
.L_x_72:
[----:B------:R-:W-:-:S07]  /*2a70*/  IADD3 R6, PT, PT, R6, 0x1, RZ ;  /* 0x0000000106067810 */ /* 0x000fce0007ffe0ff */
.L_x_73:
[----:B------:R-:W-:Y:S05]  /*2a80*/  BSYNC.RECONVERGENT B4 ;  /* 0x0000000000047941 */ /* 0x000fea0003800200 */
.L_x_70:
[----:B------:R-:W-:-:S13]  /*2a90*/  ISETP.NE.AND P1, PT, R20, 0x2, PT ;  /* 0x000000021400780c */ /* 0x000fda0003f25270 */
[----:B------:R-:W-:Y:S05]  /*2aa0*/  @!P1 BRA `(.L_x_65) ;  /* 0x00000000002c9947 */ /* 0x000fea0003800000 */
[----:B------:R-:W2:Y:S02]  /*2ab0*/  LDG.E R12, desc[UR12][R12.64+0x8] ;  /* 0x0000080c0c0c7981 */ /* 0x000ea4000c1e1900 */
[----:B--2---:R-:W-:-:S13]  /*2ac0*/  ISETP.NE.AND P1, PT, R12, R5, PT ;  /* 0x000000050c00720c */ /* 0x004fda0003f25270 */
[----:B------:R-:W-:Y:S05]  /*2ad0*/  @P1 BRA `(.L_x_74) ;  /* 0x00000000000c1947 */ /* 0x000fea0003800000 */
[----:B------:R-:W2:Y:S02]  /*2ae0*/  LDG.E R14, desc[UR12][R14.64+0x8] ;  /* 0x0000080c0e0e7981 */ /* 0x000ea4000c1e1900 */
[----:B--2---:R-:W-:-:S13]  /*2af0*/  ISETP.NE.AND P1, PT, R14, 0x1, PT ;  /* 0x000000010e00780c */ /* 0x004fda0003f25270 */
[----:B------:R-:W-:Y:S05]  /*2b00*/  @!P1 BRA `(.L_x_75) ;  /* 0x0000000000109947 */ /* 0x000fea0003800000 */
.L_x_74:
[----:B------:R-:W-:-:S04]  /*2b10*/  ISETP.NE.AND P1, PT, R12, R8, PT ;  /* 0x000000080c00720c */ /* 0x000fc80003f25270 */
[----:B------:R-:W-:-:S04]  /*2b20*/  SEL R12, R16, 0x1, P1 ;  /* 0x00000001100c7807 */ /* 0x000fc80000800000 */
[----:B------:R-:W-:Y:S01]  /*2b30*/  PRMT R16, R12, 0x7610, R16 ;  /* 0x000076100c107816 */ /* 0x000fe20000000010 */
[----:B------:R-:W-:Y:S06]  /*2b40*/  BRA `(.L_x_65) ;  /* 0x0000000000047947 */ /* 0x000fec0003800000 */
.L_x_75:
[----:B------:R-:W-:-:S07]  /*2b50*/  VIADD R6, R6, 0x1 ;  /* 0x0000000106067836 */ /* 0x000fce0000000000 */
.L_x_65:
[----:B------:R-:W-:Y:S05]  /*2b60*/  BSYNC.RECONVERGENT B3 ;  /* 0x0000000000037941 */ /* 0x000fea0003800200 */
.L_x_64:
[----:B------:R-:W-:-:S04]  /*2b70*/  LOP3.LUT P1, RZ, R16, 0xff, RZ, 0xc0, !PT ;  /* 0x000000ff10ff7812 */ /* 0x000fc8000782c0ff */
[----:B------:R-:W-:-:S09]  /*2b80*/  SEL R16, RZ, 0x1, P1 ;  /* 0x00000001ff107807 */ /* 0x000fd20000800000 */
.L_x_45:
[----:B------:R-:W-:Y:S05]  /*2b90*/  BSYNC.RECONVERGENT B0 ;  /* 0x0000000000007941 */ /* 0x000fea0003800200 */
.L_x_44:
[----:B------:R-:W-:Y:S01]  /*2ba0*/  IMAD.IADD R7, R16, 0x1, R7 ;  /* 0x0000000110077824 */ /* 0x000fe200078e0207 */
[----:B------:R-:W-:Y:S06]  /*2bb0*/  @!P0 BRA `(.L_x_76) ;  /* 0xfffffff400e88947 */ /* 0x000fec000383ffff */
.L_x_43:
[----:B------:R-:W-:Y:S05]  /*2bc0*/  BSYNC.RECONVERGENT B1 ;  /* 0x0000000000017941 */ /* 0x000fea0003800200 */
.L_x_42:
[----:B------:R-:W-:-:S13]  /*2bd0*/  ISETP.GE.AND P0, PT, R6, R7, PT ;  /* 0x000000070600720c */ /* 0x000fda0003f06270 */
[----:B------:R-:W-:Y:S05]  /*2be0*/  @!P0 BRA `(.L_x_41) ;  /* 0x0000000400f48947 */ /* 0x000fea0003800000 */
[----:B------:R-:W0:Y:S01]  /*2bf0*/  LDC.64 R6, c[0x0][0x3e8] ;  /* 0x0000fa00ff067b82 */ /* 0x000e220000000a00 */
[----:B--2---:R-:W-:Y:S02]  /*2c00*/  IMAD.MOV.U32 R19, RZ, RZ, -0x1 ;  /* 0xffffffffff137424 */ /* 0x004fe400078e00ff */
[----:B------:R-:W-:-:S05]  /*2c10*/  IMAD.MOV.U32 R21, RZ, RZ, 0x1 ;  /* 0x00000001ff157424 */ /* 0x000fca00078e00ff */
[----:B------:R-:W1:Y:S08]  /*2c20*/  LDC.64 R12, c[0x0][0x3e0] ;  /* 0x0000f800ff0c7b82 */ /* 0x000e700000000a00 */
[----:B------:R-:W2:Y:S01]  /*2c30*/  LDC.64 R16, c[0x0][0x380] ;  /* 0x0000e000ff107b82 */ /* 0x000ea20000000a00 */
[----:B0-----:R-:W-:-:S05]  /*2c40*/  IMAD.WIDE R14, R3, 0x4, R6 ;  /* 0x00000004030e7825 */ /* 0x001fca00078e0206 */
[----:B------:R0:W-:Y:S01]  /*2c50*/  STG.E desc[UR12][R14.64], R8 ;  /* 0x000000080e007986 */ /* 0x0001e2000c10190c */
[----:B-1----:R-:W-:-:S04]  /*2c60*/  IMAD.WIDE R6, R5, 0x4, R12 ;  /* 0x0000000405067825 */ /* 0x002fc800078e020c */
[----:B------:R-:W-:Y:S01]  /*2c70*/  IMAD.WIDE R12, R8, 0x4, R12 ;  /* 0x00000004080c7825 */ /* 0x000fe200078e020c */
[----:B------:R0:W-:Y:S03]  /*2c80*/  REDG.E.ADD.STRONG.GPU desc[UR12][R6.64], R19 ;  /* 0x000000130600798e */ /* 0x0001e6000c12e10c */
[----:B--2---:R-:W-:Y:S01]  /*2c90*/  IMAD.WIDE R16, R3, 0x4, R16 ;  /* 0x0000000403107825 */ /* 0x004fe200078e0210 */
[----:B------:R0:W-:Y:S04]  /*2ca0*/  REDG.E.ADD.STRONG.GPU desc[UR12][R12.64], R21 ;  /* 0x000000150c00798e */ /* 0x0001e8000c12e10c */
[----:B------:R-:W2:Y:S04]  /*2cb0*/  LDG.E R9, desc[UR12][R16.64] ;  /* 0x0000000c10097981 */ /* 0x000ea8000c1e1900 */
[----:B------:R-:W2:Y:S02]  /*2cc0*/  LDG.E R0, desc[UR12][R16.64+0x4] ;  /* 0x0000040c10007981 */ /* 0x000ea4000c1e1900 */
[----:B--2---:R-:W-:-:S13]  /*2cd0*/  ISETP.GE.AND P0, PT, R9, R0, PT ;  /* 0x000000000900720c */ /* 0x004fda0003f06270 */
[----:B0-----:R-:W-:Y:S05]  /*2ce0*/  @P0 BRA `(.L_x_41) ;  /* 0x0000000400b40947 */ /* 0x001fea0003800000 */
[----:B------:R-:W-:Y:S01]  /*2cf0*/  IMAD.MOV.U32 R7, RZ, RZ, R9 ;  /* 0x000000ffff077224 */ /* 0x000fe200078e0009 */
[----:B------:R-:W-:Y:S03]  /*2d00*/  BSSY.RECONVERGENT B0, `(.L_x_77) ;  /* 0x0000040000007945 */ /* 0x000fe60003800200 */
[----:B------:R-:W-:-:S07]  /*2d10*/  IMAD.MOV.U32 R9, RZ, RZ, R7 ;  /* 0x000000ffff097224 */ /* 0x000fce00078e0007 */
.L_x_83:
[----:B0-----:R-:W0:Y:S08]  /*2d20*/  LDC.64 R14, c[0x0][0x388] ;  /* 0x0000e200ff0e7b82 */ /* 0x001e300000000a00 */
[----:B------:R-:W1:Y:S08]  /*2d30*/  LDC.64 R12, c[0x0][0x3f8] ;  /* 0x0000fe00ff0c7b82 */ /* 0x000e700000000a00 */
[----:B------:R-:W2:Y:S01]  /*2d40*/  LDC.64 R18, c[0x0][0x3f0] ;  /* 0x0000fc00ff127b82 */ /* 0x000ea20000000a00 */
[----:B0-----:R-:W-:-:S06]  /*2d50*/  IMAD.WIDE R14, R9, 0x4, R14 ;  /* 0x00000004090e7825 */ /* 0x001fcc00078e020e */
[----:B------:R-:W1:Y:S02]  /*2d60*/  LDG.E R15, desc[UR12][R14.64] ;  /* 0x0000000c0e0f7981 */ /* 0x000e64000c1e1900 */
[----:B-1----:R-:W-:-:S05]  /*2d70*/  IMAD.WIDE R12, R15, 0x4, R12 ;  /* 0x000000040f0c7825 */ /* 0x002fca00078e020c */
[----:B-----5:R-:W3:Y:S01]  /*2d80*/  LDG.E R22, desc[UR12][R12.64] ;  /* 0x0000000c0c167981 */ /* 0x020ee2000c1e1900 */
[----:B------:R-:W-:Y:S01]  /*2d90*/  VIADD R9, R9, 0x1 ;  /* 0x0000000109097836 */ /* 0x000fe20000000000 */
[----:B------:R-:W-:Y:S01]  /*2da0*/  BSSY.RECONVERGENT B1, `(.L_x_78) ;  /* 0x0000034000017945 */ /* 0x000fe20003800200 */
[----:B--2---:R-:W-:-:S03]  /*2db0*/  IMAD.WIDE R18, R15, 0x4, R18 ;  /* 0x000000040f127825 */ /* 0x004fc600078e0212 */
[----:B------:R-:W-:Y:S02]  /*2dc0*/  ISETP.NE.AND P0, PT, R9, R0, PT ;  /* 0x000000000900720c */ /* 0x000fe40003f05270 */
[----:B---3--:R-:W-:-:S13]  /*2dd0*/  ISETP.GE.AND P1, PT, R22, 0x1, PT ;  /* 0x000000011600780c */ /* 0x008fda0003f26270 */
[----:B------:R-:W-:Y:S05]  /*2de0*/  @!P1 BRA `(.L_x_79) ;  /* 0x0000000000bc9947 */ /* 0x000fea0003800000 */
[----:B------:R-:W2:Y:S01]  /*2df0*/  LDG.E R25, desc[UR12][R18.64] ;  /* 0x0000000c12197981 */ /* 0x000ea2000c1e1900 */
[----:B------:R-:W0:Y:S02]  /*2e00*/  LDCU.64 UR4, c[0x0][0x400] ;  /* 0x00008000ff0477ac */ /* 0x000e240008000a00 */
[----:B0-----:R-:W-:Y:S01]  /*2e10*/  MOV R15, UR5 ;  /* 0x00000005000f7c02 */ /* 0x001fe20008000f00 */
[----:B------:R-:W-:-:S04]  /*2e20*/  IMAD.U32 R14, RZ, RZ, UR4 ;  /* 0x00000004ff0e7e24 */ /* 0x000fc8000f8e00ff */
[----:B--2---:R-:W-:-:S05]  /*2e30*/  IMAD.WIDE R16, R25, 0x4, R14 ;  /* 0x0000000419107825 */ /* 0x004fca00078e020e */
[----:B------:R-:W2:Y:S01]  /*2e40*/  LDG.E R6, desc[UR12][R16.64] ;  /* 0x0000000c10067981 */ /* 0x000ea2000c1e1900 */
[----:B------:R-:W-:Y:S01]  /*2e50*/  BSSY.RELIABLE B3, `(.L_x_80) ;  /* 0x0000014000037945 */ /* 0x000fe20003800100 */
[----:B------:R-:W-:Y:S01]  /*2e60*/  IMAD.MOV.U32 R23, RZ, RZ, R25 ;  /* 0x000000ffff177224 */ /* 0x000fe200078e0019 */
[----:B--2---:R-:W-:-:S13]  /*2e70*/  ISETP.NE.AND P1, PT, R6, R5, PT ;  /* 0x000000050600720c */ /* 0x004fda0003f25270 */
[----:B------:R-:W-:Y:S05]  /*2e80*/  @!P1 BRA `(.L_x_81) ;  /* 0x0000000000409947 */ /* 0x000fea0003800000 */
[----:B------:R-:W-:Y:S01]  /*2e90*/  BSSY.RELIABLE B4, `(.L_x_81) ;  /* 0x000000f000047945 */ /* 0x000fe20003800100 */
[----:B------:R-:W-:-:S07]  /*2ea0*/  IMAD.MOV.U32 R6, RZ, RZ, RZ ;  /* 0x000000ffff067224 */ /* 0x000fce00078e00ff */
.L_x_82:
[----:B------:R-:W-:-:S05]  /*2eb0*/  VIADD R6, R6, 0x1 ;  /* 0x0000000106067836 */ /* 0x000fca0000000000 */
[----:B------:R-:W-:-:S13]  /*2ec0*/  ISETP.NE.AND P1, PT, R6, R22, PT ;  /* 0x000000160600720c */ /* 0x000fda0003f25270 */
[----:B------:R-:W-:Y:S05]  /*2ed0*/  @!P1 BREAK.RELIABLE B4 ;  /* 0x0000000000049942 */ /* 0x000fea0003800100 */
[----:B------:R-:W-:Y:S05]  /*2ee0*/  @!P1 BREAK.RELIABLE B3 ;  /* 0x0000000000039942 */ /* 0x000fea0003800100 */
[----:B------:R-:W-:Y:S05]  /*2ef0*/  @!P1 BRA `(.L_x_79) ;  /* 0x0000000000789947 */ /* 0x000fea0003800000 */
[----:B------:R-:W0:Y:S01]  /*2f00*/  LDCU.64 UR4, c[0x0][0x400] ;  /* 0x00008000ff0477ac */ /* 0x000e220008000a00 */
[----:B------:R-:W-:Y:S02]  /*2f10*/  IMAD.IADD R23, R25, 0x1, R6 ;  /* 0x0000000119177824 */ /* 0x000fe400078e0206 */
[----:B0-----:R-:W-:Y:S02]  /*2f20*/  IMAD.U32 R14, RZ, RZ, UR4 ;  /* 0x00000004ff0e7e24 */ /* 0x001fe4000f8e00ff */
[----:B------:R-:W-:Y:S02]  /*2f30*/  IMAD.U32 R15, RZ, RZ, UR5 ;  /* 0x00000005ff0f7e24 */ /* 0x000fe4000f8e00ff */
[----:B------:R-:W-:-:S05]  /*2f40*/  IMAD.WIDE R16, R23, 0x4, R14 ;  /* 0x0000000417107825 */ /* 0x000fca00078e020e */
[----:B------:R-:W2:Y:S02]  /*2f50*/  LDG.E R18, desc[UR12][R16.64] ;  /* 0x0000000c10127981 */ /* 0x000ea4000c1e1900 */
[----:B--2---:R-:W-:-:S13]  /*2f60*/  ISETP.NE.AND P1, PT, R18, R5, PT ;  /* 0x000000051200720c */ /* 0x004fda0003f25270 */
[----:B------:R-:W-:Y:S05]  /*2f70*/  @P1 BRA `(.L_x_82) ;  /* 0xfffffffc00cc1947 */ /* 0x000fea000383ffff */
[----:B------:R-:W-:Y:S05]  /*2f80*/  BSYNC.RELIABLE B4 ;  /* 0x0000000000047941 */ /* 0x000fea0003800100 */
.L_x_81:
[----:B------:R-:W-:Y:S05]  /*2f90*/  BSYNC.RELIABLE B3 ;  /* 0x0000000000037941 */ /* 0x000fea0003800100 */
.L_x_80:
[----:B------:R-:W0:Y:S02]  /*2fa0*/  LDC.64 R20, c[0x0][0x408] ;  /* 0x00010200ff147b82 */ /* 0x000e240000000a00 */
[----:B0-----:R-:W-:-:S05]  /*2fb0*/  IMAD.WIDE R18, R23, 0x4, R20 ;  /* 0x0000000417127825 */ /* 0x001fca00078e0214 */
[----:B------:R-:W2:Y:S02]  /*2fc0*/  LDG.E R6, desc[UR12][R18.64] ;  /* 0x0000000c12067981 */ /* 0x000ea4000c1e1900 */
[----:B--2---:R-:W-:-:S05]  /*2fd0*/  VIADD R23, R6, 0xffffffff ;  /* 0xffffffff06177836 */ /* 0x004fca0000000000 */
[----:B------:R0:W-:Y:S01]  /*2fe0*/  STG.E desc[UR12][R18.64], R23 ;  /* 0x0000001712007986 */ /* 0x0001e2000c10190c */
[----:B------:R-:W-:-:S13]  /*2ff0*/  ISETP.NE.AND P1, PT, R23, RZ, PT ;  /* 0x000000ff1700720c */ /* 0x000fda0003f25270 */
[----:B0-----:R-:W-:Y:S05]  /*3000*/  @P1 BRA `(.L_x_79) ;  /* 0x0000000000341947 */ /* 0x001fea0003800000 */
[----:B------:R-:W-:-:S05]  /*3010*/  IADD3 R23, PT, PT, R25, -0x1, R22 ;  /* 0xffffffff19177810 */ /* 0x000fca0007ffe016 */
[----:B------:R-:W-:-:S05]  /*3020*/  IMAD.WIDE R14, R23, 0x4, R14 ;  /* 0x00000004170e7825 */ /* 0x000fca00078e020e */
[----:B------:R-:W2:Y:S01]  /*3030*/  LDG.E R25, desc[UR12][R14.64] ;  /* 0x0000000c0e197981 */ /* 0x000ea2000c1e1900 */
[----:B------:R-:W-:-:S03]  /*3040*/  IMAD.WIDE R20, R23, 0x4, R20 ;  /* 0x0000000417147825 */ /* 0x000fc600078e0214 */
[----:B--2---:R0:W-:Y:S04]  /*3050*/  STG.E desc[UR12][R16.64], R25 ;  /* 0x0000001910007986 */ /* 0x0041e8000c10190c */
[----:B------:R-:W2:Y:S01]  /*3060*/  LDG.E R23, desc[UR12][R20.64] ;  /* 0x0000000c14177981 */ /* 0x000ea2000c1e1900 */
[----:B------:R-:W-:-:S03]  /*3070*/  IMAD.MOV.U32 R29, RZ, RZ, -0x1 ;  /* 0xffffffffff1d7424 */ /* 0x000fc600078e00ff */
[----:B--2---:R0:W-:Y:S04]  /*3080*/  STG.E desc[UR12][R18.64], R23 ;  /* 0x0000001712007986 */ /* 0x0041e8000c10190c */
[----:B------:R0:W-:Y:S04]  /*3090*/  STG.E desc[UR12][R14.64], R29 ;  /* 0x0000001d0e007986 */ /* 0x0001e8000c10190c */
[----:B------:R0:W-:Y:S04]  /*30a0*/  STG.E desc[UR12][R20.64], RZ ;  /* 0x000000ff14007986 */ /* 0x0001e8000c10190c */
[----:B------:R-:W2:Y:S02]  /*30b0*/  LDG.E R6, desc[UR12][R12.64] ;  /* 0x0000000c0c067981 */ /* 0x000ea4000c1e1900 */
[----:B--2---:R-:W-:-:S05]  /*30c0*/  IADD3 R27, PT, PT, R6, -0x1, RZ ;  /* 0xffffffff061b7810 */ /* 0x004fca0007ffe0ff */
[----:B------:R0:W-:Y:S02]  /*30d0*/  STG.E desc[UR12][R12.64], R27 ;  /* 0x0000001b0c007986 */ /* 0x0001e4000c10190c */
.L_x_79:
[----:B------:R-:W-:Y:S05]  /*30e0*/  BSYNC.RECONVERGENT B1 ;  /* 0x0000000000017941 */ /* 0x000fea0003800200 */
.L_x_78:
[----:B------:R-:W-:Y:S05]  /*30f0*/  @P0 BRA `(.L_x_83) ;  /* 0xfffffffc00080947 */ /* 0x000fea000383ffff */
[----:B------:R-:W-:Y:S05]  /*3100*/  BSYNC.RECONVERGENT B0 ;  /* 0x0000000000007941 */ /* 0x000fea0003800200 */
.L_x_77:
[----:B0-2---:R-:W0:Y:S08]  /*3110*/  LDC.64 R14, c[0x0][0x388] ;  /* 0x0000e200ff0e7b82 */ /* 0x005e300000000a00 */
[----:B------:R-:W1:Y:S08]  /*3120*/  LDC.64 R12, c[0x0][0x3f8] ;  /* 0x0000fe00ff0c7b82 */ /* 0x000e700000000a00 */
[----:B------:R-:W2:Y:S01]  /*3130*/  LDC.64 R16, c[0x0][0x3f0] ;  /* 0x0000fc00ff107b82 */ /* 0x000ea20000000a00 */
[----:B0-----:R-:W-:-:S06]  /*3140*/  IMAD.WIDE R14, R7, 0x4, R14 ;  /* 0x00000004070e7825 */ /* 0x001fcc00078e020e */
[----:B------:R-:W1:Y:S02]  /*3150*/  LDG.E R15, desc[UR12][R14.64] ;  /* 0x0000000c0e0f7981 */ /* 0x000e64000c1e1900 */
[----:B-1----:R-:W-:-:S05]  /*3160*/  IMAD.WIDE R12, R15, 0x4, R12 ;  /* 0x000000040f0c7825 */ /* 0x002fca00078e020c */
[----:B------:R-:W3:Y:S01]  /*3170*/  LDG.E R9, desc[UR12][R12.64] ;  /* 0x0000000c0c097981 */ /* 0x000ee2000c1e1900 */
[----:B--2---:R-:W-:-:S05]  /*3180*/  IMAD.WIDE R16, R15, 0x4, R16 ;  /* 0x000000040f107825 */ /* 0x004fca00078e0210 */
[----:B------:R0:W5:Y:S01]  /*3190*/  LDG.E R6, desc[UR12][R16.64] ;  /* 0x0000000c10067981 */ /* 0x000162000c1e1900 */
[----:B------:R-:W-:Y:S01]  /*31a0*/  VIADD R7, R7, 0x1 ;  /* 0x0000000107077836 */ /* 0x000fe20000000000 */
[----:B------:R-:W-:Y:S04]  /*31b0*/  BSSY.RECONVERGENT B0, `(.L_x_84) ;  /* 0x000001f000007945 */ /* 0x000fe80003800200 */
[----:B------:R-:W-:Y:S02]  /*31c0*/  ISETP.NE.AND P1, PT, R7, R0, PT ;  /* 0x000000000700720c */ /* 0x000fe40003f25270 */
[----:B---3--:R-:W-:-:S13]  /*31d0*/  ISETP.GE.AND P0, PT, R9, 0x1, PT ;  /* 0x000000010900780c */ /* 0x008fda0003f06270 */
[----:B0-----:R-:W-:Y:S05]  /*31e0*/  @!P0 BRA `(.L_x_85) ;  /* 0x0000000000288947 */ /* 0x001fea0003800000 */
[----:B------:R-:W0:Y:S01]  /*31f0*/  LDC.64 R16, c[0x0][0x400] ;  /* 0x00010000ff107b82 */ /* 0x000e220000000a00 */
[----:B------:R-:W-:-:S07]  /*3200*/  IMAD.MOV.U32 R5, RZ, RZ, RZ ;  /* 0x000000ffff057224 */ /* 0x000fce00078e00ff */
.L_x_87:
[----:B-----5:R-:W-:-:S04]  /*3210*/  IMAD.IADD R19, R6, 0x1, R5 ;  /* 0x0000000106137824 */ /* 0x020fc800078e0205 */
[----:B0-----:R-:W-:-:S06]  /*3220*/  IMAD.WIDE R14, R19, 0x4, R16 ;  /* 0x00000004130e7825 */ /* 0x001fcc00078e0210 */
[----:B------:R-:W2:Y:S02]  /*3230*/  LDG.E R15, desc[UR12][R14.64] ;  /* 0x0000000c0e0f7981 */ /* 0x000ea4000c1e1900 */
[----:B--2---:R-:W-:-:S13]  /*3240*/  ISETP.NE.AND P0, PT, R15, R8, PT ;  /* 0x000000080f00720c */ /* 0x004fda0003f05270 */
[----:B------:R-:W-:Y:S05]  /*3250*/  @!P0 BRA `(.L_x_86) ;  /* 0x00000000003c8947 */ /* 0x000fea0003800000 */
[----:B------:R-:W-:-:S05]  /*3260*/  VIADD R5, R5, 0x1 ;  /* 0x0000000105057836 */ /* 0x000fca0000000000 */
[----:B------:R-:W-:-:S13]  /*3270*/  ISETP.NE.AND P0, PT, R5, R9, PT ;  /* 0x000000090500720c */ /* 0x000fda0003f05270 */
[----:B------:R-:W-:Y:S05]  /*3280*/  @P0 BRA `(.L_x_87) ;  /* 0xfffffffc00e00947 */ /* 0x000fea000383ffff */
.L_x_85:
[----:B------:R-:W0:Y:S01]  /*3290*/  LDC.64 R14, c[0x0][0x400] ;  /* 0x00010000ff0e7b82 */ /* 0x000e220000000a00 */
[----:B-----5:R-:W-:Y:S02]  /*32a0*/  IMAD.IADD R5, R6, 0x1, R9 ;  /* 0x0000000106057824 */ /* 0x020fe400078e0209 */
[----:B------:R-:W-:-:S05]  /*32b0*/  IMAD.MOV.U32 R9, RZ, RZ, 0x1 ;  /* 0x00000001ff097424 */ /* 0x000fca00078e00ff */
[----:B------:R-:W1:Y:S01]  /*32c0*/  LDC.64 R16, c[0x0][0x408] ;  /* 0x00010200ff107b82 */ /* 0x000e620000000a00 */
[----:B0-----:R-:W-:-:S05]  /*32d0*/  IMAD.WIDE R14, R5, 0x4, R14 ;  /* 0x00000004050e7825 */ /* 0x001fca00078e020e */
[----:B------:R2:W-:Y:S01]  /*32e0*/  STG.E desc[UR12][R14.64], R8 ;  /* 0x000000080e007986 */ /* 0x0005e2000c10190c */
[----:B-1----:R-:W-:-:S05]  /*32f0*/  IMAD.WIDE R16, R5, 0x4, R16 ;  /* 0x0000000405107825 */ /* 0x002fca00078e0210 */
[----:B------:R2:W-:Y:S04]  /*3300*/  STG.E desc[UR12][R16.64], R9 ;  /* 0x0000000910007986 */ /* 0x0005e8000c10190c */
[----:B------:R-:W3:Y:S02]  /*3310*/  LDG.E R5, desc[UR12][R12.64] ;  /* 0x0000000c0c057981 */ /* 0x000ee4000c1e1900 */
[----:B---3--:R-:W-:-:S05]  /*3320*/  VIADD R5, R5, 0x1 ;  /* 0x0000000105057836 */ /* 0x008fca0000000000 */
[----:B------:R2:W-:Y:S01]  /*3330*/  STG.E desc[UR12][R12.64], R5 ;  /* 0x000000050c007986 */ /* 0x0005e2000c10190c */
[----:B------:R-:W-:Y:S05]  /*3340*/  BRA `(.L_x_88) ;  /* 0x0000000000147947 */ /* 0x000fea0003800000 */
.L_x_86:
[----:B------:R-:W0:Y:S02]  /*3350*/  LDC.64 R12, c[0x0][0x408] ;  /* 0x00010200ff0c7b82 */ /* 0x000e240000000a00 */
[----:B0-----:R-:W-:-:S05]  /*3360*/  IMAD.WIDE R12, R19, 0x4, R12 ;  /* 0x00000004130c7825 */ /* 0x001fca00078e020c */
[----:B------:R-:W2:Y:S02]  /*3370*/  LDG.E R5, desc[UR12][R12.64] ;  /* 0x0000000c0c057981 */ /* 0x000ea4000c1e1900 */
[----:B--2---:R-:W-:-:S05]  /*3380*/  VIADD R5, R5, 0x1 ;  /* 0x0000000105057836 */ /* 0x004fca0000000000 */
[----:B------:R0:W-:Y:S02]  /*3390*/  STG.E desc[UR12][R12.64], R5 ;  /* 0x000000050c007986 */ /* 0x0001e4000c10190c */
.L_x_88:
[----:B------:R-:W-:Y:S05]  /*33a0*/  BSYNC.RECONVERGENT B0 ;  /* 0x0000000000007941 */ /* 0x000fea0003800200 */
.L_x_84:
[----:B------:R-:W-:Y:S05]  /*33b0*/  @P1 BRA `(.L_x_77) ;  /* 0xfffffffc00541947 */ /* 0x000fea000383ffff */
.L_x_41:
[----:B------:R-:W-:Y:S05]  /*33c0*/  BSYNC.RECONVERGENT B2 ;  /* 0x0000000000027941 */ /* 0x000fea0003800200 */
.L_x_40:
[----:B--23--:R-:W-:-:S04]  /*33d0*/  IADD3 R3, PT, PT, R3, UR7, RZ ;  /* 0x0000000703037c10 */ /* 0x00cfc8000fffe0ff */
[----:B------:R-:W-:-:S13]  /*33e0*/  ISETP.GE.AND P0, PT, R3, R2, PT ;  /* 0x000000020300720c */ /* 0x000fda0003f06270 */
[----:B------:R-:W-:Y:S05]  /*33f0*/  @!P0 BRA `(.L_x_89) ;  /* 0xffffffcc00708947 */ /* 0x000fea000383ffff */
[----:B------:R-:W-:Y:S05]  /*3400*/  EXIT ;  /* 0x000000000000794d */ /* 0x000fea0003800000 */
        .weak           $__internal_0_$__cuda_sm20_div_rn_f64_full
        .type           $__internal_0_$__cuda_sm20_div_rn_f64_full,@function
        .size           $__internal_0_$__cuda_sm20_div_rn_f64_full,(.L_x_96 - $__internal_0_$__cuda_sm20_div_rn_f64_full)
$__internal_0_$__cuda_sm20_div_rn_f64_full:
[----:B------:R-:W-:Y:S01]  /*3410*/  IMAD.U32 R16, RZ, RZ, UR9 ;  /* 0x00000009ff107e24 */ /* 0x000fe2000f8e00ff */
[----:B------:R-:W-:Y:S01]  /*3420*/  ULOP3.LUT UR4, UR9, 0x800fffff, URZ, 0xc0, !UPT ;  /* 0x800fffff09047892 */ /* 0x000fe2000f8ec0ff */
[----:B------:R-:W-:Y:S01]  /*3430*/  IMAD.U32 R22, RZ, RZ, UR8 ;  /* 0x00000008ff167e24 */ /* 0x000fe2000f8e00ff */
[C---:B------:R-:W-:Y:S01]  /*3440*/  FSETP.GEU.AND P3, PT, |R21|.reuse, 1.469367938527859385e-39, PT ;  /* 0x001000001500780b */ /* 0x040fe20003f6e200 */
[----:B------:R-:W-:Y:S01]  /*3450*/  IMAD.U32 R18, RZ, RZ, UR8 ;  /* 0x00000008ff127e24 */ /* 0x000fe2000f8e00ff */
[----:B------:R-:W-:Y:S01]  /*3460*/  FSETP.GEU.AND P0, PT, |R16|, 1.469367938527859385e-39, PT ;  /* 0x001000001000780b */ /* 0x000fe20003f0e200 */
[----:B------:R-:W-:Y:S01]  /*3470*/  ULOP3.LUT UR5, UR4, 0x3ff00000, URZ, 0xfc, !UPT ;  /* 0x3ff0000004057892 */ /* 0x000fe2000f8efcff */
[----:B------:R-:W-:Y:S01]  /*3480*/  IMAD.U32 R19, RZ, RZ, UR9 ;  /* 0x00000009ff137e24 */ /* 0x000fe2000f8e00ff */
[----:B------:R-:W-:Y:S01]  /*3490*/  LOP3.LUT R33, R21, 0x7ff00000, RZ, 0xc0, !PT ;  /* 0x7ff0000015217812 */ /* 0x000fe200078ec0ff */
[----:B------:R-:W-:Y:S01]  /*34a0*/  IMAD.MOV.U32 R18, RZ, RZ, R22 ;  /* 0x000000ffff127224 */ /* 0x000fe200078e0016 */
[----:B------:R-:W-:Y:S01]  /*34b0*/  UMOV UR4, UR8 ;  /* 0x0000000800047c82 */ /* 0x000fe20008000000 */
[----:B------:R-:W-:Y:S01]  /*34c0*/  IMAD.U32 R23, RZ, RZ, UR9 ;  /* 0x00000009ff177e24 */ /* 0x000fe2000f8e00ff */
[----:B------:R-:W-:Y:S01]  /*34d0*/  MOV R22, 0x1 ;  /* 0x0000000100167802 */ /* 0x000fe20000000f00 */
[----:B------:R-:W-:Y:S01]  /*34e0*/  IMAD.U32 R16, RZ, RZ, UR4 ;  /* 0x00000004ff107e24 */ /* 0x000fe2000f8e00ff */
[----:B------:R-:W-:Y:S01]  /*34f0*/  ULOP3.LUT UR4, UR9, 0x7ff00000, URZ, 0xc0, !UPT ;  /* 0x7ff0000009047892 */ /* 0x000fe2000f8ec0ff */
[----:B------:R-:W-:Y:S01]  /*3500*/  IMAD.U32 R17, RZ, RZ, UR5 ;  /* 0x00000005ff117e24 */ /* 0x000fe2000f8e00ff */
[----:B------:R-:W-:Y:S01]  /*3510*/  @!P3 LOP3.LUT R24, R19, 0x7ff00000, RZ, 0xc0, !PT ;  /* 0x7ff000001318b812 */ /* 0x000fe200078ec0ff */
[----:B------:R-:W-:Y:S01]  /*3520*/  IMAD.MOV.U32 R34, RZ, RZ, 0x1ca00000 ;  /* 0x1ca00000ff227424 */ /* 0x000fe200078e00ff */
[----:B------:R-:W-:Y:S01]  /*3530*/  @!P0 DMUL R16, R18, 8.98846567431157953865e+307 ;  /* 0x7fe0000012108828 */ /* 0x000fe20000000000 */
[----:B------:R-:W-:Y:S01]  /*3540*/  BSSY.RECONVERGENT B4, `(.L_x_90) ;  /* 0x000004d000047945 */ /* 0x000fe20003800200 */
[----:B------:R-:W-:-:S02]  /*3550*/  @!P3 ISETP.GE.U32.AND P4, PT, R33, R24, PT ;  /* 0x000000182100b20c */ /* 0x000fc40003f86070 */
[----:B------:R-:W-:Y:S02]  /*3560*/  ISETP.GE.U32.AND P2, PT, R33, UR4, PT ;  /* 0x0000000421007c0c */ /* 0x000fe4000bf46070 */
[----:B------:R-:W0:Y:S01]  /*3570*/  MUFU.RCP64H R23, R17 ;  /* 0x0000001100177308 */ /* 0x000e220000001800 */
[----:B------:R-:W-:-:S04]  /*3580*/  @!P3 SEL R25, R34, 0x63400000, !P4 ;  /* 0x634000002219b807 */ /* 0x000fc80006000000 */
[----:B------:R-:W-:-:S04]  /*3590*/  @!P3 LOP3.LUT R28, R25, 0x80000000, R21, 0xf8, !PT ;  /* 0x80000000191cb812 */ /* 0x000fc800078ef815 */
[----:B------:R-:W-:Y:S01]  /*35a0*/  @!P3 LOP3.LUT R29, R28, 0x100000, RZ, 0xfc, !PT ;  /* 0x001000001c1db812 */ /* 0x000fe200078efcff */
[----:B------:R-:W-:Y:S01]  /*35b0*/  @!P3 IMAD.MOV.U32 R28, RZ, RZ, RZ ;  /* 0x000000ffff1cb224 */ /* 0x000fe200078e00ff */
[----:B0-----:R-:W-:-:S08]  /*35c0*/  DFMA R26, R22, -R16, 1 ;  /* 0x3ff00000161a742b */ /* 0x001fd00000000810 */
[----:B------:R-:W-:-:S08]  /*35d0*/  DFMA R26, R26, R26, R26 ;  /* 0x0000001a1a1a722b */ /* 0x000fd0000000001a */
[----:B------:R-:W-:Y:S01]  /*35e0*/  DFMA R26, R22, R26, R22 ;  /* 0x0000001a161a722b */ /* 0x000fe20000000016 */
[----:B------:R-:W-:Y:S01]  /*35f0*/  SEL R23, R34, 0x63400000, !P2 ;  /* 0x6340000022177807 */ /* 0x000fe20005000000 */
[----:B------:R-:W-:-:S03]  /*3600*/  IMAD.MOV.U32 R22, RZ, RZ, R20 ;  /* 0x000000ffff167224 */ /* 0x000fc600078e0014 */
[----:B------:R-:W-:-:S03]  /*3610*/  LOP3.LUT R23, R23, 0x800fffff, R21, 0xf8, !PT ;  /* 0x800fffff17177812 */ /* 0x000fc600078ef815 */
[----:B------:R-:W-:-:S03]  /*3620*/  DFMA R24, R26, -R16, 1 ;  /* 0x3ff000001a18742b */ /* 0x000fc60000000810 */
[----:B------:R-:W-:-:S05]  /*3630*/  @!P3 DFMA R22, R22, 2, -R28 ;  /* 0x400000001616b82b */ /* 0x000fca000000081c */
[----:B------:R-:W-:-:S08]  /*3640*/  DFMA R24, R26, R24, R26 ;  /* 0x000000181a18722b */ /* 0x000fd0000000001a */
[----:B------:R-:W-:-:S08]  /*3650*/  DMUL R26, R24, R22 ;  /* 0x00000016181a7228 */ /* 0x000fd00000000000 */
[----:B------:R-:W-:-:S08]  /*3660*/  DFMA R28, R26, -R16, R22 ;  /* 0x800000101a1c722b */ /* 0x000fd00000000016 */
[----:B------:R-:W-:Y:S01]  /*3670*/  DFMA R28, R24, R28, R26 ;  /* 0x0000001c181c722b */ /* 0x000fe2000000001a */
[----:B------:R-:W-:Y:S01]  /*3680*/  IMAD.MOV.U32 R27, RZ, RZ, R33 ;  /* 0x000000ffff1b7224 */ /* 0x000fe200078e0021 */
[----:B------:R-:W-:Y:S01]  /*3690*/  @!P3 LOP3.LUT R27, R23, 0x7ff00000, RZ, 0xc0, !PT ;  /* 0x7ff00000171bb812 */ /* 0x000fe200078ec0ff */
[----:B------:R-:W-:Y:S01]  /*36a0*/  IMAD.U32 R26, RZ, RZ, UR4 ;  /* 0x00000004ff1a7e24 */ /* 0x000fe2000f8e00ff */
[----:B------:R-:W-:-:S03]  /*36b0*/  @!P0 LOP3.LUT R26, R17, 0x7ff00000, RZ, 0xc0, !PT ;  /* 0x7ff00000111a8812 */ /* 0x000fc600078ec0ff */
[----:B------:R-:W-:-:S05]  /*36c0*/  VIADD R24, R27, 0xffffffff ;  /* 0xffffffff1b187836 */ /* 0x000fca0000000000 */
[----:B------:R-:W-:Y:S01]  /*36d0*/  ISETP.GT.U32.AND P0, PT, R24, 0x7feffffe, PT ;  /* 0x7feffffe1800780c */ /* 0x000fe20003f04070 */
[----:B------:R-:W-:-:S05]  /*36e0*/  VIADD R24, R26, 0xffffffff ;  /* 0xffffffff1a187836 */ /* 0x000fca0000000000 */
[----:B------:R-:W-:-:S13]  /*36f0*/  ISETP.GT.U32.OR P0, PT, R24, 0x7feffffe, P0 ;  /* 0x7feffffe1800780c */ /* 0x000fda0000704470 */
[----:B------:R-:W-:Y:S05]  /*3700*/  @P0 BRA `(.L_x_91) ;  /* 0x00000000006c0947 */ /* 0x000fea0003800000 */
[----:B------:R-:W-:-:S04]  /*3710*/  LOP3.LUT R24, R19, 0x7ff00000, RZ, 0xc0, !PT ;  /* 0x7ff0000013187812 */ /* 0x000fc800078ec0ff */
[CC--:B------:R-:W-:Y:S02]  /*3720*/  VIADDMNMX R20, R33.reuse, -R24.reuse, 0xb9600000, !PT ;  /* 0xb960000021147446 */ /* 0x0c0fe40007800918 */
[----:B------:R-:W-:Y:S02]  /*3730*/  ISETP.GE.U32.AND P0, PT, R33, R24, PT ;  /* 0x000000182100720c */ /* 0x000fe40003f06070 */
[----:B------:R-:W-:Y:S02]  /*3740*/  VIMNMX R20, PT, PT, R20, 0x46a00000, PT ;  /* 0x46a0000014147848 */ /* 0x000fe40003fe0100 */
[----:B------:R-:W-:-:S04]  /*3750*/  SEL R21, R34, 0x63400000, !P0 ;  /* 0x6340000022157807 */ /* 0x000fc80004000000 */
[----:B------:R-:W-:Y:S01]  /*3760*/  IADD3 R26, PT, PT, -R21, R20, RZ ;  /* 0x00000014151a7210 */ /* 0x000fe20007ffe1ff */
[----:B------:R-:W-:-:S04]  /*3770*/  IMAD.MOV.U32 R20, RZ, RZ, RZ ;  /* 0x000000ffff147224 */ /* 0x000fc800078e00ff */
[----:B------:R-:W-:-:S06]  /*3780*/  VIADD R21, R26, 0x7fe00000 ;  /* 0x7fe000001a157836 */ /* 0x000fcc0000000000 */
[----:B------:R-:W-:-:S10]  /*3790*/  DMUL R24, R28, R20 ;  /* 0x000000141c187228 */ /* 0x000fd40000000000 */
[----:B------:R-:W-:-:S13]  /*37a0*/  FSETP.GTU.AND P0, PT, |R25|, 1.469367938527859385e-39, PT ;  /* 0x001000001900780b */ /* 0x000fda0003f0c200 */
[----:B------:R-:W-:Y:S05]  /*37b0*/  @P0 BRA `(.L_x_92) ;  /* 0x0000000000940947 */ /* 0x000fea0003800000 */
[----:B------:R-:W-:Y:S01]  /*37c0*/  DFMA R16, R28, -R16, R22 ;  /* 0x800000101c10722b */ /* 0x000fe20000000016 */
[----:B------:R-:W-:-:S09]  /*37d0*/  IMAD.MOV.U32 R20, RZ, RZ, RZ ;  /* 0x000000ffff147224 */ /* 0x000fd200078e00ff */
[C---:B------:R-:W-:Y:S02]  /*37e0*/  FSETP.NEU.AND P0, PT, R17.reuse, RZ, PT ;  /* 0x000000ff1100720b */ /* 0x040fe40003f0d000 */
[----:B------:R-:W-:-:S04]  /*37f0*/  LOP3.LUT R19, R17, 0x80000000, R19, 0x48, !PT ;  /* 0x8000000011137812 */ /* 0x000fc800078e4813 */
[----:B------:R-:W-:-:S07]  /*3800*/  LOP3.LUT R21, R19, R21, RZ, 0xfc, !PT ;  /* 0x0000001513157212 */ /* 0x000fce00078efcff */
[----:B------:R-:W-:Y:S05]  /*3810*/  @!P0 BRA `(.L_x_92) ;  /* 0x00000000007c8947 */ /* 0x000fea0003800000 */
[----:B------:R-:W-:Y:S01]  /*3820*/  IMAD.MOV R17, RZ, RZ, -R26 ;  /* 0x000000ffff117224 */ /* 0x000fe200078e0a1a */
[----:B------:R-:W-:Y:S01]  /*3830*/  DMUL.RP R20, R28, R20 ;  /* 0x000000141c147228 */ /* 0x000fe20000008000 */
[----:B------:R-:W-:-:S06]  /*3840*/  IMAD.MOV.U32 R16, RZ, RZ, RZ ;  /* 0x000000ffff107224 */ /* 0x000fcc00078e00ff */
[----:B------:R-:W-:-:S03]  /*3850*/  DFMA R16, R24, -R16, R28 ;  /* 0x800000101810722b */ /* 0x000fc6000000001c */
[----:B------:R-:W-:-:S03]  /*3860*/  LOP3.LUT R19, R21, R19, RZ, 0x3c, !PT ;  /* 0x0000001315137212 */ /* 0x000fc600078e3cff */
[----:B------:R-:W-:-:S04]  /*3870*/  IADD3 R16, PT, PT, -R26, -0x43300000, RZ ;  /* 0xbcd000001a107810 */ /* 0x000fc80007ffe1ff */
[----:B------:R-:W-:-:S04]  /*3880*/  FSETP.NEU.AND P0, PT, |R17|, R16, PT ;  /* 0x000000101100720b */ /* 0x000fc80003f0d200 */
[----:B------:R-:W-:Y:S02]  /*3890*/  FSEL R24, R20, R24, !P0 ;  /* 0x0000001814187208 */ /* 0x000fe40004000000 */
[----:B------:R-:W-:Y:S01]  /*38a0*/  FSEL R25, R19, R25, !P0 ;  /* 0x0000001913197208 */ /* 0x000fe20004000000 */
[----:B------:R-:W-:Y:S06]  /*38b0*/  BRA `(.L_x_92) ;  /* 0x0000000000547947 */ /* 0x000fec0003800000 */
.L_x_91:
[----:B------:R-:W-:-:S14]  /*38c0*/  DSETP.NAN.AND P0, PT, R20, R20, PT ;  /* 0x000000141400722a */ /* 0x000fdc0003f08000 */
[----:B------:R-:W-:Y:S05]  /*38d0*/  @P0 BRA `(.L_x_93) ;  /* 0x0000000000440947 */ /* 0x000fea0003800000 */
[----:B------:R-:W-:-:S14]  /*38e0*/  DSETP.NAN.AND P0, PT, R18, R18, PT ;  /* 0x000000121200722a */ /* 0x000fdc0003f08000 */
[----:B------:R-:W-:Y:S05]  /*38f0*/  @P0 BRA `(.L_x_94) ;  /* 0x0000000000300947 */ /* 0x000fea0003800000 */
[----:B------:R-:W-:Y:S01]  /*3900*/  ISETP.NE.AND P0, PT, R27, R26, PT ;  /* 0x0000001a1b00720c */ /* 0x000fe20003f05270 */
[----:B------:R-:W-:Y:S02]  /*3910*/  IMAD.MOV.U32 R24, RZ, RZ, 0x0 ;  /* 0x00000000ff187424 */ /* 0x000fe400078e00ff */
[----:B------:R-:W-:-:S10]  /*3920*/  IMAD.MOV.U32 R25, RZ, RZ, -0x80000 ;  /* 0xfff80000ff197424 */ /* 0x000fd400078e00ff */
[----:B------:R-:W-:Y:S05]  /*3930*/  @!P0 BRA `(.L_x_92) ;  /* 0x0000000000348947 */ /* 0x000fea0003800000 */
[----:B------:R-:W-:Y:S02]  /*3940*/  ISETP.NE.AND P0, PT, R27, 0x7ff00000, PT ;  /* 0x7ff000001b00780c */ /* 0x000fe40003f05270 */
[----:B------:R-:W-:Y:S02]  /*3950*/  LOP3.LUT R25, R21, 0x80000000, R19, 0x48, !PT ;  /* 0x8000000015197812 */ /* 0x000fe400078e4813 */
[----:B------:R-:W-:-:S13]  /*3960*/  ISETP.EQ.OR P0, PT, R26, RZ, !P0 ;  /* 0x000000ff1a00720c */ /* 0x000fda0004702670 */
[----:B------:R-:W-:Y:S02]  /*3970*/  @P0 LOP3.LUT R16, R25, 0x7ff00000, RZ, 0xfc, !PT ;  /* 0x7ff0000019100812 */ /* 0x000fe400078efcff */
[----:B------:R-:W-:Y:S01]  /*3980*/  @!P0 MOV R24, RZ ;  /* 0x000000ff00188202 */ /* 0x000fe20000000f00 */
[----:B------:R-:W-:Y:S02]  /*3990*/  @P0 IMAD.MOV.U32 R24, RZ, RZ, RZ ;  /* 0x000000ffff180224 */ /* 0x000fe400078e00ff */
[----:B------:R-:W-:Y:S01]  /*39a0*/  @P0 IMAD.MOV.U32 R25, RZ, RZ, R16 ;  /* 0x000000ffff190224 */ /* 0x000fe200078e0010 */
[----:B------:R-:W-:Y:S06]  /*39b0*/  BRA `(.L_x_92) ;  /* 0x0000000000147947 */ /* 0x000fec0003800000 */
.L_x_94:
[----:B------:R-:W-:Y:S01]  /*39c0*/  LOP3.LUT R25, R19, 0x80000, RZ, 0xfc, !PT ;  /* 0x0008000013197812 */ /* 0x000fe200078efcff */
[----:B------:R-:W-:Y:S01]  /*39d0*/  IMAD.MOV.U32 R24, RZ, RZ, R18 ;  /* 0x000000ffff187224 */ /* 0x000fe200078e0012 */
[----:B------:R-:W-:Y:S06]  /*39e0*/  BRA `(.L_x_92) ;  /* 0x0000000000087947 */ /* 0x000fec0003800000 */
.L_x_93:
[----:B------:R-:W-:Y:S01]  /*39f0*/  LOP3.LUT R25, R21, 0x80000, RZ, 0xfc, !PT ;  /* 0x0008000015197812 */ /* 0x000fe200078efcff */
[----:B------:R-:W-:-:S07]  /*3a00*/  IMAD.MOV.U32 R24, RZ, RZ, R20 ;  /* 0x000000ffff187224 */ /* 0x000fce00078e0014 */
.L_x_92:
[----:B------:R-:W-:Y:S05]  /*3a10*/  BSYNC.RECONVERGENT B4 ;  /* 0x0000000000047941 */ /* 0x000fea0003800200 */
.L_x_90:
[----:B------:R-:W-:Y:S02]  /*3a20*/  IMAD.MOV.U32 R16, RZ, RZ, R0 ;  /* 0x000000ffff107224 */ /* 0x000fe400078e0000 */
[----:B------:R-:W-:-:S04]  /*3a30*/  IMAD.MOV.U32 R17, RZ, RZ, 0x0 ;  /* 0x00000000ff117424 */ /* 0x000fc800078e00ff */
[----:B------:R-:W-:Y:S05]  /*3a40*/  RET.REL.NODEC R16 `(_Z16gpu_ref_tv_warpsPjS_S_PiS0_PxS0_S0_S0_S0_S0_S0_S0_S0_S0_S0_S0_S0_PdS0_S2_S0_S0_S0_S0_S2_S0_S0_S0_) ;  /* 0xffffffc4106c7950 */ /* 0x000fea0003c3ffff */
.L_x_95:
[----:B------:R-:W-:-:S00]  /*3a50*/  BRA `(.L_x_95) ;  /* 0xfffffffc00fc7947 */ /* 0x000fc0000383ffff */
[----:B------:R-:W-:-:S00]  /*3a60*/  NOP ;  /* 0x0000000000007918 */ /* 0x000fc00000000000 */
        /* <DEDUP_REMOVED lines=9> */
.L_x_96:


//--------------------- .nv.shared.reserved.0     --------------------------
	.section	.nv.shared.reserved.0,"aw",@nobits
	.weak		__nv_reservedSMEM_offset_0_alias
	.size		__nv_reservedSMEM_offset_0_alias, 0, 64
	.other		__nv_reservedSMEM_offset_0_alias,@"STO_CUDA_RESERVED_SHARED STV_DEFAULT"
__nv_reservedSMEM_offset_0_alias:
	.zero		0
	.zero		64


//--------------------- .nv.constant0._Z16gpu_ref_tv_warpsPjS_S_PiS0_PxS0_S0_S0_S0_S0_S0_S0_S0_S0_S0_S0_S0_PdS0_S2_S0_S0_S0_S0_S2_S0_S0_S0_ --------------------------
	.section	.nv.constant0._Z16gpu_ref_tv_warpsPjS_S_PiS0_PxS0_S0_S0_S0_S0_S0_S0_S0_S0_S0_S0_S0_PdS0_S2_S0_S0_S0_S0_S2_S0_S0_S0_,"a",@progbits
	.sectionflags	@""
	.align	4
.nv.constant0._Z16gpu_ref_tv_warpsPjS_S_PiS0_PxS0_S0_S0_S0_S0_S0_S0_S0_S0_S0_S0_S0_PdS0_S2_S0_S0_S0_S0_S2_S0_S0_S0_:
	.zero		1128


//--------------------- SYMBOLS --------------------------

	.type		.nv.reservedSmem.offset0,@object
	.size		.nv.reservedSmem.offset0,0x4
